// auto-generated by cutlass_sweep.gemm — config: {"arch": "sm_90", "cluster_m": 2, "cluster_n": 1, "dtype": "bf16", "dtype_b": "bf16", "layout": "nt", "stages": 0, "tile_k": 64, "tile_m": 64, "tile_n": 80}
#include "cutlass/cutlass.h"
#include "cutlass/gemm/collective/collective_builder.hpp"
#include "cutlass/gemm/device/gemm_universal_adapter.h"
#include "cutlass/gemm/kernel/gemm_universal.hpp"
#include "cutlass/epilogue/collective/collective_builder.hpp"

using ElemA = cutlass::bfloat16_t;
using ElemB = cutlass::bfloat16_t;
using ElemCD = cutlass::bfloat16_t;
using Acc  = float;
using TileShape    = cute::Shape<cute::_64, cute::_80, cute::_64>;
using ClusterShape = cute::Shape<cute::_2, cute::_1, cute::_1>;

using CollectiveEpilogue = typename cutlass::epilogue::collective::CollectiveBuilder<
    cutlass::arch::Sm90, cutlass::arch::OpClassTensorOp,
    TileShape, ClusterShape,
    cutlass::epilogue::collective::EpilogueTileAuto,
    Acc, Acc,
    ElemCD, cutlass::layout::RowMajor, 128 / cutlass::sizeof_bits<ElemCD>::value,
    ElemCD, cutlass::layout::RowMajor, 128 / cutlass::sizeof_bits<ElemCD>::value,
    cutlass::epilogue::collective::EpilogueScheduleAuto
  >::CollectiveOp;

using CollectiveMainloop = typename cutlass::gemm::collective::CollectiveBuilder<
    cutlass::arch::Sm90, cutlass::arch::OpClassTensorOp,
    ElemA, cutlass::layout::RowMajor, 128 / cutlass::sizeof_bits<ElemA>::value,
    ElemB, cutlass::layout::ColumnMajor, 128 / cutlass::sizeof_bits<ElemB>::value,
    Acc,
    TileShape, ClusterShape,
    cutlass::gemm::collective::StageCountAutoCarveout<static_cast<int>(sizeof(typename CollectiveEpilogue::SharedStorage))>,
    cutlass::gemm::collective::KernelScheduleAuto
  >::CollectiveOp;

using GemmKernel = cutlass::gemm::kernel::GemmUniversal<
    cute::Shape<int,int,int,int>,
    CollectiveMainloop,
    CollectiveEpilogue
>;
using Gemm = cutlass::gemm::device::GemmUniversalAdapter<GemmKernel>;

// Force the device kernel symbol into the cubin without needing a host main.
auto* _anchor = &cutlass::device_kernel<GemmKernel>;


// ===== COMPILED SASS (sm_90a) =====

	.target	sm_90a

	.elftype	@"ET_EXEC"


//--------------------- .note.nv.tkinfo           --------------------------
	.section	.note.nv.tkinfo,"",@"SHT_NOTE"
	.sectionflags	@"SHF_NOTE_NV_TKINFO"
	.tkinfo
        /*0018*/ 	.word	0x00000002
        /*0030*/ 	.string	""
        /*0030*/ 	.string	"ptxas"
        /*0030*/ 	.string	"Cuda compilation tools, release 13.0, V13.0.88"
        /*0030*/ 	.string	"Build cuda_13.0.r13.0/compiler.36424714_0"
        /*0030*/ 	.string	"-arch sm_90a -m 64 "



//--------------------- .note.nv.cuinfo           --------------------------
	.section	.note.nv.cuinfo,"",@"SHT_NOTE"
	.sectionflags	@"SHF_NOTE_NV_CUINFO"
        /*0018*/ 	.short	0x0002
        /*001a*/ 	.short	0x005a
        /*001c*/ 	.short	0x0082
	.zero		2


//--------------------- .nv.info                  --------------------------
	.section	.nv.info,"",@"SHT_CUDA_INFO"
	.align	4


	//----- nvinfo : EIATTR_REGCOUNT
	.align		4
        /*0000*/ 	.byte	0x04, 0x2f
        /*0002*/ 	.short	(.L_15 - .L_14)
	.align		4
.L_14:
        /*0004*/ 	.word	index@(_ZN7cutlass13device_kernelINS_4gemm6kernel13GemmUniversalIN4cute5tupleIJiiiiEEENS1_10collective13CollectiveMmaINS1_34MainloopSm90TmaGmmaWarpSpecializedILi12ENS5_IJNS4_1CILi2EEENSA_ILi1EEESC_EEENS1_32KernelTmaWarpSpecializedPingpongEEENS5_IJNSA_ILi64EEENSA_ILi80EEESG_EEENS_10bfloat16_tENS5_IJlSC_lEEESJ_SK_NS4_8TiledMMAINS4_8MMA_AtomIJNS4_4SM904GMMA27MMA_64x16x16_F32BF16BF16_SSILNSO_5MajorE0ELSQ_0ELNSO_7ScaleInE1ELSR_1EEEEEENS4_6LayoutINS5_IJSC_SC_SC_EEENS5_IJNSA_ILi0EEESW_SW_EEEEENS5_IJNS4_10UnderscoreESZ_SZ_EEEEENS4_13SM90_TMA_LOADENS4_14ComposedLayoutINS4_7SwizzleILi3ELi4ELi3EEENS4_18smem_ptr_flag_bitsILi16EEENSU_INS5_IJNSA_ILi8EEESG_EEENS5_IJSG_SC_EEEEEEEvNS4_8identityENS4_23SM90_TMA_LOAD_MULTICASTES1C_vS1D_EENS_8epilogue10collective6detail29Sm90TmaWarpSpecializedAdapterINS1H_15DefaultEpilogueISJ_SK_SK_NS1G_6thread17LinearCombinationISJ_Li1EffLNS1L_9ScaleType4KindE0ELNS_15FloatRoundStyleE2ESJ_EENS1_15EpilogueDefaultEEEEEvvEEEEvNT_6ParamsE)
        /*0008*/ 	.word	0x000000a8


	//----- nvinfo : EIATTR_FRAME_SIZE
	.align		4
.L_15:
        /*000c*/ 	.byte	0x04, 0x11
        /*000e*/ 	.short	(.L_17 - .L_16)
	.align		4
.L_16:
        /*0010*/ 	.word	index@(_ZN7cutlass13device_kernelINS_4gemm6kernel13GemmUniversalIN4cute5tupleIJiiiiEEENS1_10collective13CollectiveMmaINS1_34MainloopSm90TmaGmmaWarpSpecializedILi12ENS5_IJNS4_1CILi2EEENSA_ILi1EEESC_EEENS1_32KernelTmaWarpSpecializedPingpongEEENS5_IJNSA_ILi64EEENSA_ILi80EEESG_EEENS_10bfloat16_tENS5_IJlSC_lEEESJ_SK_NS4_8TiledMMAINS4_8MMA_AtomIJNS4_4SM904GMMA27MMA_64x16x16_F32BF16BF16_SSILNSO_5MajorE0ELSQ_0ELNSO_7ScaleInE1ELSR_1EEEEEENS4_6LayoutINS5_IJSC_SC_SC_EEENS5_IJNSA_ILi0EEESW_SW_EEEEENS5_IJNS4_10UnderscoreESZ_SZ_EEEEENS4_13SM90_TMA_LOADENS4_14ComposedLayoutINS4_7SwizzleILi3ELi4ELi3EEENS4_18smem_ptr_flag_bitsILi16EEENSU_INS5_IJNSA_ILi8EEESG_EEENS5_IJSG_SC_EEEEEEEvNS4_8identityENS4_23SM90_TMA_LOAD_MULTICASTES1C_vS1D_EENS_8epilogue10collective6detail29Sm90TmaWarpSpecializedAdapterINS1H_15DefaultEpilogueISJ_SK_SK_NS1G_6thread17LinearCombinationISJ_Li1EffLNS1L_9ScaleType4KindE0ELNS_15FloatRoundStyleE2ESJ_EENS1_15EpilogueDefaultEEEEEvvEEEEvNT_6ParamsE)
        /*0014*/ 	.word	0x00000008


	//----- nvinfo : EIATTR_MIN_STACK_SIZE
	.align		4
.L_17:
        /*0018*/ 	.byte	0x04, 0x12
        /*001a*/ 	.short	(.L_19 - .L_18)
	.align		4
.L_18:
        /*001c*/ 	.word	index@(_ZN7cutlass13device_kernelINS_4gemm6kernel13GemmUniversalIN4cute5tupleIJiiiiEEENS1_10collective13CollectiveMmaINS1_34MainloopSm90TmaGmmaWarpSpecializedILi12ENS5_IJNS4_1CILi2EEENSA_ILi1EEESC_EEENS1_32KernelTmaWarpSpecializedPingpongEEENS5_IJNSA_ILi64EEENSA_ILi80EEESG_EEENS_10bfloat16_tENS5_IJlSC_lEEESJ_SK_NS4_8TiledMMAINS4_8MMA_AtomIJNS4_4SM904GMMA27MMA_64x16x16_F32BF16BF16_SSILNSO_5MajorE0ELSQ_0ELNSO_7ScaleInE1ELSR_1EEEEEENS4_6LayoutINS5_IJSC_SC_SC_EEENS5_IJNSA_ILi0EEESW_SW_EEEEENS5_IJNS4_10UnderscoreESZ_SZ_EEEEENS4_13SM90_TMA_LOADENS4_14ComposedLayoutINS4_7SwizzleILi3ELi4ELi3EEENS4_18smem_ptr_flag_bitsILi16EEENSU_INS5_IJNSA_ILi8EEESG_EEENS5_IJSG_SC_EEEEEEEvNS4_8identityENS4_23SM90_TMA_LOAD_MULTICASTES1C_vS1D_EENS_8epilogue10collective6detail29Sm90TmaWarpSpecializedAdapterINS1H_15DefaultEpilogueISJ_SK_SK_NS1G_6thread17LinearCombinationISJ_Li1EffLNS1L_9ScaleType4KindE0ELNS_15FloatRoundStyleE2ESJ_EENS1_15EpilogueDefaultEEEEEvvEEEEvNT_6ParamsE)
        /*0020*/ 	.word	0x00000008
.L_19:


//--------------------- .nv.compat                --------------------------
	.section	.nv.compat,"",@"SHT_CUDA_COMPAT_INFO"
	.align	4
        /*0000*/ 	.byte	0x02, 0x09, 0x01, 0x00, 0x02, 0x02, 0x04, 0x00, 0x02, 0x05, 0x05, 0x00, 0x03, 0x07, 0x01, 0x01
        /*0010*/ 	.byte	0x02, 0x03, 0x01, 0x00, 0x02, 0x06, 0x01, 0x00, 0x04, 0x0b, 0x08, 0x00, 0x00, 0x00, 0x00, 0x00
        /*0020*/ 	.byte	0x00, 0x00, 0x00, 0x00


//--------------------- .nv.info._ZN7cutlass13device_kernelINS_4gemm6kernel13GemmUniversalIN4cute5tupleIJiiiiEEENS1_10collective13CollectiveMmaINS1_34MainloopSm90TmaGmmaWarpSpecializedILi12ENS5_IJNS4_1CILi2EEENSA_ILi1EEESC_EEENS1_32KernelTmaWarpSpecializedPingpongEEENS5_IJNSA_ILi64EEENSA_ILi80EEESG_EEENS_10bfloat16_tENS5_IJlSC_lEEESJ_SK_NS4_8TiledMMAINS4_8MMA_AtomIJNS4_4SM904GMMA27MMA_64x16x16_F32BF16BF16_SSILNSO_5MajorE0ELSQ_0ELNSO_7ScaleInE1ELSR_1EEEEEENS4_6LayoutINS5_IJSC_SC_SC_EEENS5_IJNSA_ILi0EEESW_SW_EEEEENS5_IJNS4_10UnderscoreESZ_SZ_EEEEENS4_13SM90_TMA_LOADENS4_14ComposedLayoutINS4_7SwizzleILi3ELi4ELi3EEENS4_18smem_ptr_flag_bitsILi16EEENSU_INS5_IJNSA_ILi8EEESG_EEENS5_IJSG_SC_EEEEEEEvNS4_8identityENS4_23SM90_TMA_LOAD_MULTICASTES1C_vS1D_EENS_8epilogue10collective6detail29Sm90TmaWarpSpecializedAdapterINS1H_15DefaultEpilogueISJ_SK_SK_NS1G_6thread17LinearCombinationISJ_Li1EffLNS1L_9ScaleType4KindE0ELNS_15FloatRoundStyleE2ESJ_EENS1_15EpilogueDefaultEEEEEvvEEEEvNT_6ParamsE --------------------------
	.section	.nv.info._ZN7cutlass13device_kernelINS_4gemm6kernel13GemmUniversalIN4cute5tupleIJiiiiEEENS1_10collective13CollectiveMmaINS1_34MainloopSm90TmaGmmaWarpSpecializedILi12ENS5_IJNS4_1CILi2EEENSA_ILi1EEESC_EEENS1_32KernelTmaWarpSpecializedPingpongEEENS5_IJNSA_ILi64EEENSA_ILi80EEESG_EEENS_10bfloat16_tENS5_IJlSC_lEEESJ_SK_NS4_8TiledMMAINS4_8MMA_AtomIJNS4_4SM904GMMA27MMA_64x16x16_F32BF16BF16_SSILNSO_5MajorE0ELSQ_0ELNSO_7ScaleInE1ELSR_1EEEEEENS4_6LayoutINS5_IJSC_SC_SC_EEENS5_IJNSA_ILi0EEESW_SW_EEEEENS5_IJNS4_10UnderscoreESZ_SZ_EEEEENS4_13SM90_TMA_LOADENS4_14ComposedLayoutINS4_7SwizzleILi3ELi4ELi3EEENS4_18smem_ptr_flag_bitsILi16EEENSU_INS5_IJNSA_ILi8EEESG_EEENS5_IJSG_SC_EEEEEEEvNS4_8identityENS4_23SM90_TMA_LOAD_MULTICASTES1C_vS1D_EENS_8epilogue10collective6detail29Sm90TmaWarpSpecializedAdapterINS1H_15DefaultEpilogueISJ_SK_SK_NS1G_6thread17LinearCombinationISJ_Li1EffLNS1L_9ScaleType4KindE0ELNS_15FloatRoundStyleE2ESJ_EENS1_15EpilogueDefaultEEEEEvvEEEEvNT_6ParamsE,"",@"SHT_CUDA_INFO"
	.sectionflags	@""
	.align	4


	//----- nvinfo : EIATTR_CUDA_API_VERSION
	.align		4
        /*0000*/ 	.byte	0x04, 0x37
        /*0002*/ 	.short	(.L_21 - .L_20)
.L_20:
        /*0004*/ 	.word	0x00000082


	//----- nvinfo : EIATTR_KPARAM_INFO
	.align		4
.L_21:
        /*0008*/ 	.byte	0x04, 0x17
        /*000a*/ 	.short	(.L_23 - .L_22)
.L_22:
        /*000c*/ 	.word	0x00000000
        /*0010*/ 	.short	0x0000
        /*0012*/ 	.short	0x0070
        /*0014*/ 	.byte	0x00, 0xf0, 0x01, 0x10


	//----- nvinfo : EIATTR_SPARSE_MMA_MASK
	.align		4
.L_23:
        /*0018*/ 	.byte	0x03, 0x50
        /*001a*/ 	.short	0x0000


	//----- nvinfo : EIATTR_MAXREG_COUNT
	.align		4
        /*001c*/ 	.byte	0x03, 0x1b
        /*001e*/ 	.short	0x00a8


	//----- nvinfo : EIATTR_NUM_BARRIERS
	.align		4
        /*0020*/ 	.byte	0x02, 0x4c
        /*0022*/ 	.byte	0x01
	.zero		1


	//----- nvinfo : EIATTR_EXTERNS
	.align		4
        /*0024*/ 	.byte	0x04, 0x0f
        /*0026*/ 	.short	(.L_25 - .L_24)


	//   ....[0]....
	.align		4
.L_24:
        /*0028*/ 	.word	index@(__assertfail)


	//----- nvinfo : EIATTR_ANNOTATIONS
	.align		4
.L_25:
        /*002c*/ 	.byte	0x04, 0x55
        /*002e*/ 	.short	(.L_27 - .L_26)


	//   ....[0]....
.L_26:
        /*0030*/ 	.word	0x00000001
        /*0034*/ 	.byte	0xe0, 0x0e, 0x00, 0x00, 0x01, 0x00, 0x00, 0x00, 0x90, 0x15, 0x00, 0x00, 0x01, 0x00, 0x00, 0x00
        /*0044*/ 	.byte	0xd0, 0x59, 0x00, 0x00, 0x01, 0x00, 0x00, 0x00, 0xf0, 0x65, 0x00, 0x00


	//----- nvinfo : EIATTR_MERCURY_ISA_VERSION
	.align		4
.L_27:
        /*0050*/ 	.byte	0x03, 0x5f
        /*0052*/ 	.short	0x0101


	//----- nvinfo : EIATTR_INT_WARP_WIDE_INSTR_OFFSETS
	.align		4
        /*0054*/ 	.byte	0x04, 0x31
        /*0056*/ 	.short	(.L_29 - .L_28)


	//   ....[0]....
.L_28:
        /*0058*/ 	.word	0x00000620


	//   ....[1]....
        /*005c*/ 	.word	0x00000640


	//   ....[2]....
        /*0060*/ 	.word	0x00000660


	//   ....[3]....
        /*0064*/ 	.word	0x00000720


	//   ....[4]....
        /*0068*/ 	.word	0x00000740


	//   ....[5]....
        /*006c*/ 	.word	0x000007a0


	//   ....[6]....
        /*0070*/ 	.word	0x000008b0


	//   ....[7]....
        /*0074*/ 	.word	0x000008e0


	//   ....[8]....
        /*0078*/ 	.word	0x00002e10


	//----- nvinfo : EIATTR_COOP_GROUP_MASK_REGIDS
	.align		4
.L_29:
        /*007c*/ 	.byte	0x04, 0x29
        /*007e*/ 	.short	(.L_31 - .L_30)


	//   ....[0]....
.L_30:
        /*0080*/ 	.word	0xffffffff


	//   ....[1]....
        /*0084*/ 	.word	0xffffffff


	//   ....[2]....
        /*0088*/ 	.word	0xffffffff


	//   ....[3]....
        /*008c*/ 	.word	0xffffffff


	//   ....[4]....
        /*0090*/ 	.word	0xffffffff


	//   ....[5]....
        /*0094*/ 	.word	0xffffffff


	//   ....[6]....
        /*0098*/ 	.word	0xffffffff


	//----- nvinfo : EIATTR_COOP_GROUP_INSTR_OFFSETS
	.align		4
.L_31:
        /*009c*/ 	.byte	0x04, 0x28
        /*009e*/ 	.short	(.L_33 - .L_32)


	//   ....[0]....
.L_32:
        /*00a0*/ 	.word	0x00000070


	//   ....[1]....
        /*00a4*/ 	.word	0x00000080


	//   ....[2]....
        /*00a8*/ 	.word	0x00000140


	//   ....[3]....
        /*00ac*/ 	.word	0x00000400


	//   ....[4]....
        /*00b0*/ 	.word	0x00000440


	//   ....[5]....
        /*00b4*/ 	.word	0x000004c0


	//   ....[6]....
        /*00b8*/ 	.word	0x00000a90


	//----- nvinfo : EIATTR_REG_RECONFIG
	.align		4
.L_33:
        /*00bc*/ 	.byte	0x01, 0x54
	.zero		2


	//----- nvinfo : EIATTR_SYSCALL_OFFSETS
	.align		4
        /*00c0*/ 	.byte	0x04, 0x46
        /*00c2*/ 	.short	(.L_35 - .L_34)


	//   ....[0]....
.L_34:
        /*00c4*/ 	.word	0x00001a40


	//----- nvinfo : EIATTR_MBARRIER_INSTR_OFFSETS
	.align		4
.L_35:
        /*00c8*/ 	.byte	0x04, 0x39
        /*00ca*/ 	.short	(.L_37 - .L_36)


	//   ....[0]....
.L_36:
        /*00cc*/ 	.word	0x00000260
        /*00d0*/ 	.word	0x000000ff
        /*00d4*/ 	.word	0x00000000
        /*00d8*/ 	.short	0x0100
        /*00da*/ 	.byte	0x08
	.zero		1


	//   ....[1]....
        /*00dc*/ 	.word	0x00000270
        /*00e0*/ 	.word	0x000000ff
        /*00e4*/ 	.word	0x00000060
        /*00e8*/ 	.short	0x0100
        /*00ea*/ 	.byte	0x08
	.zero		1


	//   ....[2]....
        /*00ec*/ 	.word	0x00000280
        /*00f0*/ 	.word	0x000000ff
        /*00f4*/ 	.word	0x00000008
        /*00f8*/ 	.short	0x0100
        /*00fa*/ 	.byte	0x08
	.zero		1


	//   ....[3]....
        /*00fc*/ 	.word	0x00000290
        /*0100*/ 	.word	0x000000ff
        /*0104*/ 	.word	0x00000068
        /*0108*/ 	.short	0x0100
        /*010a*/ 	.byte	0x08
	.zero		1


	//   ....[4]....
        /*010c*/ 	.word	0x000002a0
        /*0110*/ 	.word	0x000000ff
        /*0114*/ 	.word	0x00000010
        /*0118*/ 	.short	0x0100
        /*011a*/ 	.byte	0x08
	.zero		1


	//   ....[5]....
        /*011c*/ 	.word	0x000002b0
        /*0120*/ 	.word	0x000000ff
        /*0124*/ 	.word	0x00000070
        /*0128*/ 	.short	0x0100
        /*012a*/ 	.byte	0x08
	.zero		1


	//   ....[6]....
        /*012c*/ 	.word	0x000002c0
        /*0130*/ 	.word	0x000000ff
        /*0134*/ 	.word	0x00000018
        /*0138*/ 	.short	0x0100
        /*013a*/ 	.byte	0x08
	.zero		1


	//   ....[7]....
        /*013c*/ 	.word	0x000002d0
        /*0140*/ 	.word	0x000000ff
        /*0144*/ 	.word	0x00000078
        /*0148*/ 	.short	0x0100
        /*014a*/ 	.byte	0x08
	.zero		1


	//   ....[8]....
        /*014c*/ 	.word	0x000002e0
        /*0150*/ 	.word	0x000000ff
        /*0154*/ 	.word	0x00000020
        /*0158*/ 	.short	0x0100
        /*015a*/ 	.byte	0x08
	.zero		1


	//   ....[9]....
        /*015c*/ 	.word	0x000002f0
        /*0160*/ 	.word	0x000000ff
        /*0164*/ 	.word	0x00000080
        /*0168*/ 	.short	0x0100
        /*016a*/ 	.byte	0x08
	.zero		1


	//   ....[10]....
        /*016c*/ 	.word	0x00000300
        /*0170*/ 	.word	0x000000ff
        /*0174*/ 	.word	0x00000028
        /*0178*/ 	.short	0x0100
        /*017a*/ 	.byte	0x08
	.zero		1


	//   ....[11]....
        /*017c*/ 	.word	0x00000310
        /*0180*/ 	.word	0x000000ff
        /*0184*/ 	.word	0x00000088
        /*0188*/ 	.short	0x0100
        /*018a*/ 	.byte	0x08
	.zero		1


	//   ....[12]....
        /*018c*/ 	.word	0x00000320
        /*0190*/ 	.word	0x000000ff
        /*0194*/ 	.word	0x00000030
        /*0198*/ 	.short	0x0100
        /*019a*/ 	.byte	0x08
	.zero		1


	//   ....[13]....
        /*019c*/ 	.word	0x00000330
        /*01a0*/ 	.word	0x000000ff
        /*01a4*/ 	.word	0x00000090
        /*01a8*/ 	.short	0x0100
        /*01aa*/ 	.byte	0x08
	.zero		1


	//   ....[14]....
        /*01ac*/ 	.word	0x00000340
        /*01b0*/ 	.word	0x000000ff
        /*01b4*/ 	.word	0x00000038
        /*01b8*/ 	.short	0x0100
        /*01ba*/ 	.byte	0x08
	.zero		1


	//   ....[15]....
        /*01bc*/ 	.word	0x00000350
        /*01c0*/ 	.word	0x000000ff
        /*01c4*/ 	.word	0x00000098
        /*01c8*/ 	.short	0x0100
        /*01ca*/ 	.byte	0x08
	.zero		1


	//   ....[16]....
        /*01cc*/ 	.word	0x00000360
        /*01d0*/ 	.word	0x000000ff
        /*01d4*/ 	.word	0x00000040
        /*01d8*/ 	.short	0x0100
        /*01da*/ 	.byte	0x08
	.zero		1


	//   ....[17]....
        /*01dc*/ 	.word	0x00000370
        /*01e0*/ 	.word	0x000000ff
        /*01e4*/ 	.word	0x000000a0
        /*01e8*/ 	.short	0x0100
        /*01ea*/ 	.byte	0x08
	.zero		1


	//   ....[18]....
        /*01ec*/ 	.word	0x00000380
        /*01f0*/ 	.word	0x000000ff
        /*01f4*/ 	.word	0x00000048
        /*01f8*/ 	.short	0x0100
        /*01fa*/ 	.byte	0x08
	.zero		1


	//   ....[19]....
        /*01fc*/ 	.word	0x00000390
        /*0200*/ 	.word	0x000000ff
        /*0204*/ 	.word	0x000000a8
        /*0208*/ 	.short	0x0100
        /*020a*/ 	.byte	0x08
	.zero		1


	//   ....[20]....
        /*020c*/ 	.word	0x000003a0
        /*0210*/ 	.word	0x000000ff
        /*0214*/ 	.word	0x00000050
        /*0218*/ 	.short	0x0100
        /*021a*/ 	.byte	0x08
	.zero		1


	//   ....[21]....
        /*021c*/ 	.word	0x000003b0
        /*0220*/ 	.word	0x000000ff
        /*0224*/ 	.word	0x000000b0
        /*0228*/ 	.short	0x0100
        /*022a*/ 	.byte	0x08
	.zero		1


	//   ....[22]....
        /*022c*/ 	.word	0x000003c0
        /*0230*/ 	.word	0x000000ff
        /*0234*/ 	.word	0x00000058
        /*0238*/ 	.short	0x0100
        /*023a*/ 	.byte	0x08
	.zero		1


	//   ....[23]....
        /*023c*/ 	.word	0x000003d0
        /*0240*/ 	.word	0x000000ff
        /*0244*/ 	.word	0x000000b8
        /*0248*/ 	.short	0x0100
        /*024a*/ 	.byte	0x08
	.zero		1


	//   ....[24]....
        /*024c*/ 	.word	0x00000930
        /*0250*/ 	.word	0x000000ff
        /*0254*/ 	.word	0x000000f0
        /*0258*/ 	.short	0x0100
        /*025a*/ 	.byte	0x08
	.zero		1


	//   ....[25]....
        /*025c*/ 	.word	0x000009c0
        /*0260*/ 	.word	0x000000ff
        /*0264*/ 	.word	0x000000f8
        /*0268*/ 	.short	0x0100
        /*026a*/ 	.byte	0x08
	.zero		1


	//   ....[26]....
        /*026c*/ 	.word	0x00000a10
        /*0270*/ 	.word	0x000000ff
        /*0274*/ 	.word	0x000000d0
        /*0278*/ 	.short	0x0100
        /*027a*/ 	.byte	0x09
	.zero		1


	//   ....[27]....
        /*027c*/ 	.word	0x00000a20
        /*0280*/ 	.word	0x000000ff
        /*0284*/ 	.word	0x000000d8
        /*0288*/ 	.short	0x0100
        /*028a*/ 	.byte	0x09
	.zero		1


	//   ....[28]....
        /*028c*/ 	.word	0x00000a30
        /*0290*/ 	.word	0x000000ff
        /*0294*/ 	.word	0x000000e0
        /*0298*/ 	.short	0x0100
        /*029a*/ 	.byte	0x09
	.zero		1


	//   ....[29]....
        /*029c*/ 	.word	0x00000a40
        /*02a0*/ 	.word	0x000000ff
        /*02a4*/ 	.word	0x000000e8
        /*02a8*/ 	.short	0x0100
        /*02aa*/ 	.byte	0x09
	.zero		1


	//   ....[30]....
        /*02ac*/ 	.word	0x00001900
        /*02b0*/ 	.word	0x000000ff
        /*02b4*/ 	.word	0xfffffff8
        /*02b8*/ 	.short	0x010a
        /*02ba*/ 	.byte	0x2b
	.zero		1


	//   ....[31]....
        /*02bc*/ 	.word	0x00001ac0
        /*02c0*/ 	.word	0x00000003
        /*02c4*/ 	.word	0x00000000
        /*02c8*/ 	.short	0x010a
        /*02ca*/ 	.byte	0x3f
	.zero		1


	//   ....[32]....
        /*02cc*/ 	.word	0x00001b00
        /*02d0*/ 	.word	0x00000003
        /*02d4*/ 	.word	0x00000000
        /*02d8*/ 	.short	0x010a
        /*02da*/ 	.byte	0x3f
	.zero		1


	//   ....[33]....
        /*02dc*/ 	.word	0x00002400
        /*02e0*/ 	.word	0x000000ff
        /*02e4*/ 	.word	0x00000000
        /*02e8*/ 	.short	0x010a
        /*02ea*/ 	.byte	0x05
	.zero		1


	//   ....[34]....
        /*02ec*/ 	.word	0x00002440
        /*02f0*/ 	.word	0x000000ff
        /*02f4*/ 	.word	0x00000000
        /*02f8*/ 	.short	0x010a
        /*02fa*/ 	.byte	0x05
	.zero		1


	//   ....[35]....
        /*02fc*/ 	.word	0x00002ca0
        /*0300*/ 	.word	0x00000005
        /*0304*/ 	.word	0x00000000
        /*0308*/ 	.short	0x0101
        /*030a*/ 	.byte	0x3f
	.zero		1


	//   ....[36]....
        /*030c*/ 	.word	0x00002db0
        /*0310*/ 	.word	0x00000003
        /*0314*/ 	.word	0x00000000
        /*0318*/ 	.short	0x0101
        /*031a*/ 	.byte	0x29
	.zero		1


	//   ....[37]....
        /*031c*/ 	.word	0x00002eb0
        /*0320*/ 	.word	0x00000003
        /*0324*/ 	.word	0x00000000
        /*0328*/ 	.short	0x0101
        /*032a*/ 	.byte	0x3f
	.zero		1


	//   ....[38]....
        /*032c*/ 	.word	0x00002f30
        /*0330*/ 	.word	0x000000ff
        /*0334*/ 	.word	0x00000008
        /*0338*/ 	.short	0x010a
        /*033a*/ 	.byte	0x2b
	.zero		1


	//   ....[39]....
        /*033c*/ 	.word	0x00005a10
        /*0340*/ 	.word	0x00000000
        /*0344*/ 	.word	0x00000000
        /*0348*/ 	.short	0x0101
        /*034a*/ 	.byte	0x29
	.zero		1


	//   ....[40]....
        /*034c*/ 	.word	0x00006330
        /*0350*/ 	.word	0x0000000c
        /*0354*/ 	.word	0x00000060
        /*0358*/ 	.short	0x010a
        /*035a*/ 	.byte	0x3f
	.zero		1


	//   ....[41]....
        /*035c*/ 	.word	0x00006720
        /*0360*/ 	.word	0x00000006
        /*0364*/ 	.word	0x000000f8
        /*0368*/ 	.short	0x0101
        /*036a*/ 	.byte	0x3f
	.zero		1


	//   ....[42]....
        /*036c*/ 	.word	0x00006e40
        /*0370*/ 	.word	0x00000007
        /*0374*/ 	.word	0x00000000
        /*0378*/ 	.short	0x010a
        /*037a*/ 	.byte	0x3f
	.zero		1


	//   ....[43]....
        /*037c*/ 	.word	0x00006ec0
        /*0380*/ 	.word	0x00000006
        /*0384*/ 	.word	0x00000000
        /*0388*/ 	.short	0x010a
        /*038a*/ 	.byte	0x3f
	.zero		1


	//   ....[44]....
        /*038c*/ 	.word	0x00006f50
        /*0390*/ 	.word	0x00000007
        /*0394*/ 	.word	0x00000000
        /*0398*/ 	.short	0x010a
        /*039a*/ 	.byte	0x3f
	.zero		1


	//   ....[45]....
        /*039c*/ 	.word	0x00006fe0
        /*03a0*/ 	.word	0x00000006
        /*03a4*/ 	.word	0x00000000
        /*03a8*/ 	.short	0x010a
        /*03aa*/ 	.byte	0x3f
	.zero		1


	//   ....[46]....
        /*03ac*/ 	.word	0x00007070
        /*03b0*/ 	.word	0x00000007
        /*03b4*/ 	.word	0x00000000
        /*03b8*/ 	.short	0x010a
        /*03ba*/ 	.byte	0x3f
	.zero		1


	//   ....[47]....
        /*03bc*/ 	.word	0x00007100
        /*03c0*/ 	.word	0x00000006
        /*03c4*/ 	.word	0x00000000
        /*03c8*/ 	.short	0x010a
        /*03ca*/ 	.byte	0x3f
	.zero		1


	//   ....[48]....
        /*03cc*/ 	.word	0x00007190
        /*03d0*/ 	.word	0x00000007
        /*03d4*/ 	.word	0x00000000
        /*03d8*/ 	.short	0x010a
        /*03da*/ 	.byte	0x3f
	.zero		1


	//   ....[49]....
        /*03dc*/ 	.word	0x00007220
        /*03e0*/ 	.word	0x00000006
        /*03e4*/ 	.word	0x00000000
        /*03e8*/ 	.short	0x010a
        /*03ea*/ 	.byte	0x3f
	.zero		1


	//   ....[50]....
        /*03ec*/ 	.word	0x000072b0
        /*03f0*/ 	.word	0x00000007
        /*03f4*/ 	.word	0x00000000
        /*03f8*/ 	.short	0x010a
        /*03fa*/ 	.byte	0x3f
	.zero		1


	//   ....[51]....
        /*03fc*/ 	.word	0x00007340
        /*0400*/ 	.word	0x00000006
        /*0404*/ 	.word	0x00000000
        /*0408*/ 	.short	0x010a
        /*040a*/ 	.byte	0x3f
	.zero		1


	//   ....[52]....
        /*040c*/ 	.word	0x000073d0
        /*0410*/ 	.word	0x00000007
        /*0414*/ 	.word	0x00000000
        /*0418*/ 	.short	0x010a
        /*041a*/ 	.byte	0x3f
	.zero		1


	//   ....[53]....
        /*041c*/ 	.word	0x00007460
        /*0420*/ 	.word	0x00000005
        /*0424*/ 	.word	0x00000000
        /*0428*/ 	.short	0x010a
        /*042a*/ 	.byte	0x3f
	.zero		1


	//   ....[54]....
        /*042c*/ 	.word	0x000074d0
        /*0430*/ 	.word	0x00000003
        /*0434*/ 	.word	0xfffffff8
        /*0438*/ 	.short	0x010a
        /*043a*/ 	.byte	0x3f
	.zero		1


	//   ....[55]....
        /*043c*/ 	.word	0x00007520
        /*0440*/ 	.word	0x00000003
        /*0444*/ 	.word	0x00000000
        /*0448*/ 	.short	0x010a
        /*044a*/ 	.byte	0x3f
	.zero		1


	//   ....[56]....
        /*044c*/ 	.word	0x00007580
        /*0450*/ 	.word	0x00000005
        /*0454*/ 	.word	0x00000000
        /*0458*/ 	.short	0x010a
        /*045a*/ 	.byte	0x3f
	.zero		1


	//   ....[57]....
        /*045c*/ 	.word	0x000075e0
        /*0460*/ 	.word	0x00000003
        /*0464*/ 	.word	0x00000008
        /*0468*/ 	.short	0x010a
        /*046a*/ 	.byte	0x3f
	.zero		1


	//   ....[58]....
        /*046c*/ 	.word	0x000076b0
        /*0470*/ 	.word	0x0000000c
        /*0474*/ 	.word	0x00000060
        /*0478*/ 	.short	0x010a
        /*047a*/ 	.byte	0x3f
	.zero		1


	//   ....[59]....
        /*047c*/ 	.word	0x00007780
        /*0480*/ 	.word	0x00000007
        /*0484*/ 	.word	0x00000000
        /*0488*/ 	.short	0x010a
        /*048a*/ 	.byte	0x3f
	.zero		1


	//   ....[60]....
        /*048c*/ 	.word	0x000077d0
        /*0490*/ 	.word	0x00000006
        /*0494*/ 	.word	0x00000000
        /*0498*/ 	.short	0x010a
        /*049a*/ 	.byte	0x3f
	.zero		1


	//   ....[61]....
        /*049c*/ 	.word	0x00007820
        /*04a0*/ 	.word	0x00000007
        /*04a4*/ 	.word	0x00000000
        /*04a8*/ 	.short	0x010a
        /*04aa*/ 	.byte	0x3f
	.zero		1


	//   ....[62]....
        /*04ac*/ 	.word	0x00007870
        /*04b0*/ 	.word	0x00000006
        /*04b4*/ 	.word	0x00000000
        /*04b8*/ 	.short	0x010a
        /*04ba*/ 	.byte	0x3f
	.zero		1


	//   ....[63]....
        /*04bc*/ 	.word	0x000078c0
        /*04c0*/ 	.word	0x00000007
        /*04c4*/ 	.word	0x00000000
        /*04c8*/ 	.short	0x010a
        /*04ca*/ 	.byte	0x3f
	.zero		1


	//   ....[64]....
        /*04cc*/ 	.word	0x00007910
        /*04d0*/ 	.word	0x00000006
        /*04d4*/ 	.word	0x00000000
        /*04d8*/ 	.short	0x010a
        /*04da*/ 	.byte	0x3f
	.zero		1


	//   ....[65]....
        /*04dc*/ 	.word	0x00007960
        /*04e0*/ 	.word	0x00000007
        /*04e4*/ 	.word	0x00000000
        /*04e8*/ 	.short	0x010a
        /*04ea*/ 	.byte	0x3f
	.zero		1


	//   ....[66]....
        /*04ec*/ 	.word	0x000079b0
        /*04f0*/ 	.word	0x00000006
        /*04f4*/ 	.word	0x00000000
        /*04f8*/ 	.short	0x010a
        /*04fa*/ 	.byte	0x3f
	.zero		1


	//   ....[67]....
        /*04fc*/ 	.word	0x00007a00
        /*0500*/ 	.word	0x00000007
        /*0504*/ 	.word	0x00000000
        /*0508*/ 	.short	0x010a
        /*050a*/ 	.byte	0x3f
	.zero		1


	//   ....[68]....
        /*050c*/ 	.word	0x00007a50
        /*0510*/ 	.word	0x00000006
        /*0514*/ 	.word	0x00000000
        /*0518*/ 	.short	0x010a
        /*051a*/ 	.byte	0x3f
	.zero		1


	//   ....[69]....
        /*051c*/ 	.word	0x00007aa0
        /*0520*/ 	.word	0x00000007
        /*0524*/ 	.word	0x00000000
        /*0528*/ 	.short	0x010a
        /*052a*/ 	.byte	0x3f
	.zero		1


	//----- nvinfo : EIATTR_NUM_MBARRIERS
	.align		4
.L_37:
        /*052c*/ 	.byte	0x03, 0x38
        /*052e*/ 	.short	0x001e


	//----- nvinfo : EIATTR_EXIT_INSTR_OFFSETS
	.align		4
        /*0530*/ 	.byte	0x04, 0x1c
        /*0532*/ 	.short	(.L_39 - .L_38)


	//   ....[0]....
.L_38:
        /*0534*/ 	.word	0x00001520


	//   ....[1]....
        /*0538*/ 	.word	0x00001580


	//   ....[2]....
        /*053c*/ 	.word	0x00006030


	//   ....[3]....
        /*0540*/ 	.word	0x00006060


	//   ....[4]....
        /*0544*/ 	.word	0x000074b0


	//----- nvinfo : EIATTR_MAX_THREADS
	.align		4
.L_39:
        /*0548*/ 	.byte	0x04, 0x05
        /*054a*/ 	.short	(.L_41 - .L_40)
.L_40:
        /*054c*/ 	.word	0x00000180
        /*0550*/ 	.word	0x00000001
        /*0554*/ 	.word	0x00000001


	//----- nvinfo : EIATTR_CRS_STACK_SIZE
	.align		4
.L_41:
        /*0558*/ 	.byte	0x04, 0x1e
        /*055a*/ 	.short	(.L_43 - .L_42)
.L_42:
        /*055c*/ 	.word	0x00000000


	//----- nvinfo : EIATTR_CBANK_PARAM_SIZE
	.align		4
.L_43:
        /*0560*/ 	.byte	0x03, 0x19
        /*0562*/ 	.short	0x0470


	//----- nvinfo : EIATTR_PARAM_CBANK
	.align		4
        /*0564*/ 	.byte	0x04, 0x0a
        /*0566*/ 	.short	(.L_45 - .L_44)
	.align		4
.L_44:
        /*0568*/ 	.word	index@(.nv.constant0._ZN7cutlass13device_kernelINS_4gemm6kernel13GemmUniversalIN4cute5tupleIJiiiiEEENS1_10collective13CollectiveMmaINS1_34MainloopSm90TmaGmmaWarpSpecializedILi12ENS5_IJNS4_1CILi2EEENSA_ILi1EEESC_EEENS1_32KernelTmaWarpSpecializedPingpongEEENS5_IJNSA_ILi64EEENSA_ILi80EEESG_EEENS_10bfloat16_tENS5_IJlSC_lEEESJ_SK_NS4_8TiledMMAINS4_8MMA_AtomIJNS4_4SM904GMMA27MMA_64x16x16_F32BF16BF16_SSILNSO_5MajorE0ELSQ_0ELNSO_7ScaleInE1ELSR_1EEEEEENS4_6LayoutINS5_IJSC_SC_SC_EEENS5_IJNSA_ILi0EEESW_SW_EEEEENS5_IJNS4_10UnderscoreESZ_SZ_EEEEENS4_13SM90_TMA_LOADENS4_14ComposedLayoutINS4_7SwizzleILi3ELi4ELi3EEENS4_18smem_ptr_flag_bitsILi16EEENSU_INS5_IJNSA_ILi8EEESG_EEENS5_IJSG_SC_EEEEEEEvNS4_8identityENS4_23SM90_TMA_LOAD_MULTICASTES1C_vS1D_EENS_8epilogue10collective6detail29Sm90TmaWarpSpecializedAdapterINS1H_15DefaultEpilogueISJ_SK_SK_NS1G_6thread17LinearCombinationISJ_Li1EffLNS1L_9ScaleType4KindE0ELNS_15FloatRoundStyleE2ESJ_EENS1_15EpilogueDefaultEEEEEvvEEEEvNT_6ParamsE)
        /*056c*/ 	.short	0x0210
        /*056e*/ 	.short	0x0470


	//----- nvinfo : EIATTR_SW_WAR
	.align		4
.L_45:
        /*0570*/ 	.byte	0x04, 0x36
        /*0572*/ 	.short	(.L_47 - .L_46)
.L_46:
        /*0574*/ 	.word	0x00000008
.L_47:


//--------------------- .nv.callgraph             --------------------------
	.section	.nv.callgraph,"",@"SHT_CUDA_CALLGRAPH"
	.align	4
	.sectionentsize	8
	.align		4
        /*0000*/ 	.word	0x00000000
	.align		4
        /*0004*/ 	.word	0xffffffff
	.align		4
        /*0008*/ 	.word	index@(_ZN7cutlass13device_kernelINS_4gemm6kernel13GemmUniversalIN4cute5tupleIJiiiiEEENS1_10collective13CollectiveMmaINS1_34MainloopSm90TmaGmmaWarpSpecializedILi12ENS5_IJNS4_1CILi2EEENSA_ILi1EEESC_EEENS1_32KernelTmaWarpSpecializedPingpongEEENS5_IJNSA_ILi64EEENSA_ILi80EEESG_EEENS_10bfloat16_tENS5_IJlSC_lEEESJ_SK_NS4_8TiledMMAINS4_8MMA_AtomIJNS4_4SM904GMMA27MMA_64x16x16_F32BF16BF16_SSILNSO_5MajorE0ELSQ_0ELNSO_7ScaleInE1ELSR_1EEEEEENS4_6LayoutINS5_IJSC_SC_SC_EEENS5_IJNSA_ILi0EEESW_SW_EEEEENS5_IJNS4_10UnderscoreESZ_SZ_EEEEENS4_13SM90_TMA_LOADENS4_14ComposedLayoutINS4_7SwizzleILi3ELi4ELi3EEENS4_18smem_ptr_flag_bitsILi16EEENSU_INS5_IJNSA_ILi8EEESG_EEENS5_IJSG_SC_EEEEEEEvNS4_8identityENS4_23SM90_TMA_LOAD_MULTICASTES1C_vS1D_EENS_8epilogue10collective6detail29Sm90TmaWarpSpecializedAdapterINS1H_15DefaultEpilogueISJ_SK_SK_NS1G_6thread17LinearCombinationISJ_Li1EffLNS1L_9ScaleType4KindE0ELNS_15FloatRoundStyleE2ESJ_EENS1_15EpilogueDefaultEEEEEvvEEEEvNT_6ParamsE)
	.align		4
        /*000c*/ 	.word	index@(__assertfail)
	.align		4
        /*0010*/ 	.word	0x00000000
	.align		4
        /*0014*/ 	.word	0xfffffffe
	.align		4
        /*0018*/ 	.word	0x00000000
	.align		4
        /*001c*/ 	.word	0xfffffffd
	.align		4
        /*0020*/ 	.word	0x00000000
	.align		4
        /*0024*/ 	.word	0xfffffffc


//--------------------- .nv.constant4             --------------------------
	.section	.nv.constant4,"a",@progbits
	.align	8
	.align		8
.nv.constant4:
        /*0000*/ 	.dword	__assertfail
	.align		8
        /*0008*/ 	.dword	__unnamed_1
	.align		8
        /*0010*/ 	.dword	_ZN40_INTERNAL_4dac3e3b_4_k_cu_b3ab5a92_146664cuda3std3__45__cpo5beginE
	.align		8
        /*0018*/ 	.dword	_ZN40_INTERNAL_4dac3e3b_4_k_cu_b3ab5a92_146664cuda3std3__45__cpo3endE
	.align		8
        /*0020*/ 	.dword	_ZN40_INTERNAL_4dac3e3b_4_k_cu_b3ab5a92_146664cuda3std3__45__cpo6cbeginE
	.align		8
        /*0028*/ 	.dword	_ZN40_INTERNAL_4dac3e3b_4_k_cu_b3ab5a92_146664cuda3std3__45__cpo4cendE
	.align		8
        /*0030*/ 	.dword	_ZN40_INTERNAL_4dac3e3b_4_k_cu_b3ab5a92_146664cuda3std3__442_GLOBAL__N__4dac3e3b_4_k_cu_b3ab5a92_146666ignoreE
	.align		8
        /*0038*/ 	.dword	_ZN40_INTERNAL_4dac3e3b_4_k_cu_b3ab5a92_146664cuda3std3__419piecewise_constructE
	.align		8
        /*0040*/ 	.dword	_ZN40_INTERNAL_4dac3e3b_4_k_cu_b3ab5a92_146664cuda3std3__48in_placeE
	.align		8
        /*0048*/ 	.dword	_ZN40_INTERNAL_4dac3e3b_4_k_cu_b3ab5a92_146664cuda3std6ranges3__45__cpo4swapE
	.align		8
        /*0050*/ 	.dword	_ZN40_INTERNAL_4dac3e3b_4_k_cu_b3ab5a92_146664cuda3std6ranges3__45__cpo9iter_moveE
	.align		8
        /*0058*/ 	.dword	_ZN40_INTERNAL_4dac3e3b_4_k_cu_b3ab5a92_146664cute7productE
	.align		8
        /*0060*/ 	.dword	_ZN40_INTERNAL_4dac3e3b_4_k_cu_b3ab5a92_146664cute1_E
	.align		8
        /*0068*/ 	.dword	$str$22
	.align		8
        /*0070*/ 	.dword	$str$23


//--------------------- .text._ZN7cutlass13device_kernelINS_4gemm6kernel13GemmUniversalIN4cute5tupleIJiiiiEEENS1_10collective13CollectiveMmaINS1_34MainloopSm90TmaGmmaWarpSpecializedILi12ENS5_IJNS4_1CILi2EEENSA_ILi1EEESC_EEENS1_32KernelTmaWarpSpecializedPingpongEEENS5_IJNSA_ILi64EEENSA_ILi80EEESG_EEENS_10bfloat16_tENS5_IJlSC_lEEESJ_SK_NS4_8TiledMMAINS4_8MMA_AtomIJNS4_4SM904GMMA27MMA_64x16x16_F32BF16BF16_SSILNSO_5MajorE0ELSQ_0ELNSO_7ScaleInE1ELSR_1EEEEEENS4_6LayoutINS5_IJSC_SC_SC_EEENS5_IJNSA_ILi0EEESW_SW_EEEEENS5_IJNS4_10UnderscoreESZ_SZ_EEEEENS4_13SM90_TMA_LOADENS4_14ComposedLayoutINS4_7SwizzleILi3ELi4ELi3EEENS4_18smem_ptr_flag_bitsILi16EEENSU_INS5_IJNSA_ILi8EEESG_EEENS5_IJSG_SC_EEEEEEEvNS4_8identityENS4_23SM90_TMA_LOAD_MULTICASTES1C_vS1D_EENS_8epilogue10collective6detail29Sm90TmaWarpSpecializedAdapterINS1H_15DefaultEpilogueISJ_SK_SK_NS1G_6thread17LinearCombinationISJ_Li1EffLNS1L_9ScaleType4KindE0ELNS_15FloatRoundStyleE2ESJ_EENS1_15EpilogueDefaultEEEEEvvEEEEvNT_6ParamsE --------------------------
	.section	.text._ZN7cutlass13device_kernelINS_4gemm6kernel13GemmUniversalIN4cute5tupleIJiiiiEEENS1_10collective13CollectiveMmaINS1_34MainloopSm90TmaGmmaWarpSpecializedILi12ENS5_IJNS4_1CILi2EEENSA_ILi1EEESC_EEENS1_32KernelTmaWarpSpecializedPingpongEEENS5_IJNSA_ILi64EEENSA_ILi80EEESG_EEENS_10bfloat16_tENS5_IJlSC_lEEESJ_SK_NS4_8TiledMMAINS4_8MMA_AtomIJNS4_4SM904GMMA27MMA_64x16x16_F32BF16BF16_SSILNSO_5MajorE0ELSQ_0ELNSO_7ScaleInE1ELSR_1EEEEEENS4_6LayoutINS5_IJSC_SC_SC_EEENS5_IJNSA_ILi0EEESW_SW_EEEEENS5_IJNS4_10UnderscoreESZ_SZ_EEEEENS4_13SM90_TMA_LOADENS4_14ComposedLayoutINS4_7SwizzleILi3ELi4ELi3EEENS4_18smem_ptr_flag_bitsILi16EEENSU_INS5_IJNSA_ILi8EEESG_EEENS5_IJSG_SC_EEEEEEEvNS4_8identityENS4_23SM90_TMA_LOAD_MULTICASTES1C_vS1D_EENS_8epilogue10collective6detail29Sm90TmaWarpSpecializedAdapterINS1H_15DefaultEpilogueISJ_SK_SK_NS1G_6thread17LinearCombinationISJ_Li1EffLNS1L_9ScaleType4KindE0ELNS_15FloatRoundStyleE2ESJ_EENS1_15EpilogueDefaultEEEEEvvEEEEvNT_6ParamsE,"ax",@progbits
	.align	128
.text._ZN7cutlass13device_kernelINS_4gemm6kernel13GemmUniversalIN4cute5tupleIJiiiiEEENS1_10collective13CollectiveMmaINS1_34MainloopSm90TmaGmmaWarpSpecializedILi12ENS5_IJNS4_1CILi2EEENSA_ILi1EEESC_EEENS1_32KernelTmaWarpSpecializedPingpongEEENS5_IJNSA_ILi64EEENSA_ILi80EEESG_EEENS_10bfloat16_tENS5_IJlSC_lEEESJ_SK_NS4_8TiledMMAINS4_8MMA_AtomIJNS4_4SM904GMMA27MMA_64x16x16_F32BF16BF16_SSILNSO_5MajorE0ELSQ_0ELNSO_7ScaleInE1ELSR_1EEEEEENS4_6LayoutINS5_IJSC_SC_SC_EEENS5_IJNSA_ILi0EEESW_SW_EEEEENS5_IJNS4_10UnderscoreESZ_SZ_EEEEENS4_13SM90_TMA_LOADENS4_14ComposedLayoutINS4_7SwizzleILi3ELi4ELi3EEENS4_18smem_ptr_flag_bitsILi16EEENSU_INS5_IJNSA_ILi8EEESG_EEENS5_IJSG_SC_EEEEEEEvNS4_8identityENS4_23SM90_TMA_LOAD_MULTICASTES1C_vS1D_EENS_8epilogue10collective6detail29Sm90TmaWarpSpecializedAdapterINS1H_15DefaultEpilogueISJ_SK_SK_NS1G_6thread17LinearCombinationISJ_Li1EffLNS1L_9ScaleType4KindE0ELNS_15FloatRoundStyleE2ESJ_EENS1_15EpilogueDefaultEEEEEvvEEEEvNT_6ParamsE:
        .type           _ZN7cutlass13device_kernelINS_4gemm6kernel13GemmUniversalIN4cute5tupleIJiiiiEEENS1_10collective13CollectiveMmaINS1_34MainloopSm90TmaGmmaWarpSpecializedILi12ENS5_IJNS4_1CILi2EEENSA_ILi1EEESC_EEENS1_32KernelTmaWarpSpecializedPingpongEEENS5_IJNSA_ILi64EEENSA_ILi80EEESG_EEENS_10bfloat16_tENS5_IJlSC_lEEESJ_SK_NS4_8TiledMMAINS4_8MMA_AtomIJNS4_4SM904GMMA27MMA_64x16x16_F32BF16BF16_SSILNSO_5MajorE0ELSQ_0ELNSO_7ScaleInE1ELSR_1EEEEEENS4_6LayoutINS5_IJSC_SC_SC_EEENS5_IJNSA_ILi0EEESW_SW_EEEEENS5_IJNS4_10UnderscoreESZ_SZ_EEEEENS4_13SM90_TMA_LOADENS4_14ComposedLayoutINS4_7SwizzleILi3ELi4ELi3EEENS4_18smem_ptr_flag_bitsILi16EEENSU_INS5_IJNSA_ILi8EEESG_EEENS5_IJSG_SC_EEEEEEEvNS4_8identityENS4_23SM90_TMA_LOAD_MULTICASTES1C_vS1D_EENS_8epilogue10collective6detail29Sm90TmaWarpSpecializedAdapterINS1H_15DefaultEpilogueISJ_SK_SK_NS1G_6thread17LinearCombinationISJ_Li1EffLNS1L_9ScaleType4KindE0ELNS_15FloatRoundStyleE2ESJ_EENS1_15EpilogueDefaultEEEEEvvEEEEvNT_6ParamsE,@function
        .size           _ZN7cutlass13device_kernelINS_4gemm6kernel13GemmUniversalIN4cute5tupleIJiiiiEEENS1_10collective13CollectiveMmaINS1_34MainloopSm90TmaGmmaWarpSpecializedILi12ENS5_IJNS4_1CILi2EEENSA_ILi1EEESC_EEENS1_32KernelTmaWarpSpecializedPingpongEEENS5_IJNSA_ILi64EEENSA_ILi80EEESG_EEENS_10bfloat16_tENS5_IJlSC_lEEESJ_SK_NS4_8TiledMMAINS4_8MMA_AtomIJNS4_4SM904GMMA27MMA_64x16x16_F32BF16BF16_SSILNSO_5MajorE0ELSQ_0ELNSO_7ScaleInE1ELSR_1EEEEEENS4_6LayoutINS5_IJSC_SC_SC_EEENS5_IJNSA_ILi0EEESW_SW_EEEEENS5_IJNS4_10UnderscoreESZ_SZ_EEEEENS4_13SM90_TMA_LOADENS4_14ComposedLayoutINS4_7SwizzleILi3ELi4ELi3EEENS4_18smem_ptr_flag_bitsILi16EEENSU_INS5_IJNSA_ILi8EEESG_EEENS5_IJSG_SC_EEEEEEEvNS4_8identityENS4_23SM90_TMA_LOAD_MULTICASTES1C_vS1D_EENS_8epilogue10collective6detail29Sm90TmaWarpSpecializedAdapterINS1H_15DefaultEpilogueISJ_SK_SK_NS1G_6thread17LinearCombinationISJ_Li1EffLNS1L_9ScaleType4KindE0ELNS_15FloatRoundStyleE2ESJ_EENS1_15EpilogueDefaultEEEEEvvEEEEvNT_6ParamsE,(.L_x_170 - _ZN7cutlass13device_kernelINS_4gemm6kernel13GemmUniversalIN4cute5tupleIJiiiiEEENS1_10collective13CollectiveMmaINS1_34MainloopSm90TmaGmmaWarpSpecializedILi12ENS5_IJNS4_1CILi2EEENSA_ILi1EEESC_EEENS1_32KernelTmaWarpSpecializedPingpongEEENS5_IJNSA_ILi64EEENSA_ILi80EEESG_EEENS_10bfloat16_tENS5_IJlSC_lEEESJ_SK_NS4_8TiledMMAINS4_8MMA_AtomIJNS4_4SM904GMMA27MMA_64x16x16_F32BF16BF16_SSILNSO_5MajorE0ELSQ_0ELNSO_7ScaleInE1ELSR_1EEEEEENS4_6LayoutINS5_IJSC_SC_SC_EEENS5_IJNSA_ILi0EEESW_SW_EEEEENS5_IJNS4_10UnderscoreESZ_SZ_EEEEENS4_13SM90_TMA_LOADENS4_14ComposedLayoutINS4_7SwizzleILi3ELi4ELi3EEENS4_18smem_ptr_flag_bitsILi16EEENSU_INS5_IJNSA_ILi8EEESG_EEENS5_IJSG_SC_EEEEEEEvNS4_8identityENS4_23SM90_TMA_LOAD_MULTICASTES1C_vS1D_EENS_8epilogue10collective6detail29Sm90TmaWarpSpecializedAdapterINS1H_15DefaultEpilogueISJ_SK_SK_NS1G_6thread17LinearCombinationISJ_Li1EffLNS1L_9ScaleType4KindE0ELNS_15FloatRoundStyleE2ESJ_EENS1_15EpilogueDefaultEEEEEvvEEEEvNT_6ParamsE)
        .other          _ZN7cutlass13device_kernelINS_4gemm6kernel13GemmUniversalIN4cute5tupleIJiiiiEEENS1_10collective13CollectiveMmaINS1_34MainloopSm90TmaGmmaWarpSpecializedILi12ENS5_IJNS4_1CILi2EEENSA_ILi1EEESC_EEENS1_32KernelTmaWarpSpecializedPingpongEEENS5_IJNSA_ILi64EEENSA_ILi80EEESG_EEENS_10bfloat16_tENS5_IJlSC_lEEESJ_SK_NS4_8TiledMMAINS4_8MMA_AtomIJNS4_4SM904GMMA27MMA_64x16x16_F32BF16BF16_SSILNSO_5MajorE0ELSQ_0ELNSO_7ScaleInE1ELSR_1EEEEEENS4_6LayoutINS5_IJSC_SC_SC_EEENS5_IJNSA_ILi0EEESW_SW_EEEEENS5_IJNS4_10UnderscoreESZ_SZ_EEEEENS4_13SM90_TMA_LOADENS4_14ComposedLayoutINS4_7SwizzleILi3ELi4ELi3EEENS4_18smem_ptr_flag_bitsILi16EEENSU_INS5_IJNSA_ILi8EEESG_EEENS5_IJSG_SC_EEEEEEEvNS4_8identityENS4_23SM90_TMA_LOAD_MULTICASTES1C_vS1D_EENS_8epilogue10collective6detail29Sm90TmaWarpSpecializedAdapterINS1H_15DefaultEpilogueISJ_SK_SK_NS1G_6thread17LinearCombinationISJ_Li1EffLNS1L_9ScaleType4KindE0ELNS_15FloatRoundStyleE2ESJ_EENS1_15EpilogueDefaultEEEEEvvEEEEvNT_6ParamsE,@"STO_CUDA_ENTRY STV_DEFAULT"
_ZN7cutlass13device_kernelINS_4gemm6kernel13GemmUniversalIN4cute5tupleIJiiiiEEENS1_10collective13CollectiveMmaINS1_34MainloopSm90TmaGmmaWarpSpecializedILi12ENS5_IJNS4_1CILi2EEENSA_ILi1EEESC_EEENS1_32KernelTmaWarpSpecializedPingpongEEENS5_IJNSA_ILi64EEENSA_ILi80EEESG_EEENS_10bfloat16_tENS5_IJlSC_lEEESJ_SK_NS4_8TiledMMAINS4_8MMA_AtomIJNS4_4SM904GMMA27MMA_64x16x16_F32BF16BF16_SSILNSO_5MajorE0ELSQ_0ELNSO_7ScaleInE1ELSR_1EEEEEENS4_6LayoutINS5_IJSC_SC_SC_EEENS5_IJNSA_ILi0EEESW_SW_EEEEENS5_IJNS4_10UnderscoreESZ_SZ_EEEEENS4_13SM90_TMA_LOADENS4_14ComposedLayoutINS4_7SwizzleILi3ELi4ELi3EEENS4_18smem_ptr_flag_bitsILi16EEENSU_INS5_IJNSA_ILi8EEESG_EEENS5_IJSG_SC_EEEEEEEvNS4_8identityENS4_23SM90_TMA_LOAD_MULTICASTES1C_vS1D_EENS_8epilogue10collective6detail29Sm90TmaWarpSpecializedAdapterINS1H_15DefaultEpilogueISJ_SK_SK_NS1G_6thread17LinearCombinationISJ_Li1EffLNS1L_9ScaleType4KindE0ELNS_15FloatRoundStyleE2ESJ_EENS1_15EpilogueDefaultEEEEEvvEEEEvNT_6ParamsE:
[----:B------:R-:W0:Y:S02]  /*0000*/  LDC R1, c[0x0][0x28] ;  /* 0x00000a00ff017b82 */ /* 0x000e240000000800 */
[----:B0-----:R-:W-:Y:S01]  /*0010*/  VIADD R1, R1, 0xfffffff8 ;  /* 0xfffffff801017836 */ /* 0x001fe20000000000 */
[----:B------:R-:W0:Y:S01]  /*0020*/  S2R R4, SR_TID.X ;  /* 0x0000000000047919 */ /* 0x000e220000002100 */
[----:B------:R-:W-:Y:S01]  /*0030*/  ELECT P0, URZ, PT ;  /* 0x00000000003f782f */ /* 0x000fe20003800000 */
[----:B------:R-:W-:Y:S01]  /*0040*/  BSSY B0, `(.L_x_0) ;  /* 0x000000f000007945 */ /* 0x000fe20003800000 */
[--C-:B0-----:R-:W-:Y:S02]  /*0050*/  SHF.R.U32.HI R0, RZ, 0x5, R4.reuse ;  /* 0x00000005ff007819 */ /* 0x101fe40000011604 */
[----:B------:R-:W-:-:S03]  /*0060*/  SHF.R.U32.HI R7, RZ, 0x7, R4 ;  /* 0x00000007ff077819 */ /* 0x000fc60000011604 */
[----:B------:R-:W0:Y:S04]  /*0070*/  SHFL.IDX PT, R2, R0, RZ, 0x1f ;  /* 0x00001fff00027589 */ /* 0x000e2800000e0000 */
[----:B------:R1:W2:Y:S01]  /*0080*/  SHFL.IDX PT, R10, R7, RZ, 0x1f ;  /* 0x00001fff070a7589 */ /* 0x0002a200000e0000 */
[----:B0-----:R-:W-:-:S13]  /*0090*/  ISETP.NE.OR P0, PT, R2, RZ, !P0 ;  /* 0x000000ff0200720c */ /* 0x001fda0004705670 */
[----:B-12---:R-:W-:Y:S05]  /*00a0*/  @P0 BRA `(.L_x_1) ;  /* 0x0000000000200947 */ /* 0x006fea0003800000 */
[----:B------:R-:W-:Y:S02]  /*00b0*/  ULDC.64 UR4, c[0x0][0x198] ;  /* 0x0000660000047ab9 */ /* 0x000fe40000000a00 */
[----:B------:R-:W-:Y:S02]  /*00c0*/  UIADD3 UR6, UP0, UR4, 0xf0, URZ ;  /* 0x000000f004067890 */ /* 0x000fe4000ff1e03f */
[----:B------:R-:W-:Y:S02]  /*00d0*/  UIADD3 UR4, UP1, UR4, 0x1f0, URZ ;  /* 0x000001f004047890 */ /* 0x000fe4000ff3e03f */
[----:B------:R-:W-:Y:S02]  /*00e0*/  UIADD3.X UR7, URZ, UR5, URZ, UP0, !UPT ;  /* 0x000000053f077290 */ /* 0x000fe400087fe43f */
[----:B------:R-:W-:-:S07]  /*00f0*/  UIADD3.X UR5, URZ, UR5, URZ, UP1, !UPT ;  /* 0x000000053f057290 */ /* 0x000fce0008ffe43f */
[----:B------:R0:W-:Y:S02]  /*0100*/  UTMACCTL.PF [UR6] ;  /* 0x00000000060079b9 */ /* 0x0001e40008040000 */
[----:B------:R0:W-:Y:S02]  /*0110*/  UTMACCTL.PF [UR4] ;  /* 0x00000000040079b9 */ /* 0x0001e40008040000 */
[----:B0-----:R-:W-:Y:S01]  /*0120*/  NOP ;  /* 0x0000000000007918 */ /* 0x001fe20000000000 */
.L_x_1:
[----:B------:R-:W-:Y:S05]  /*0130*/  BSYNC B0 ;  /* 0x0000000000007941 */ /* 0x000fea0003800000 */
.L_x_0:
[----:B------:R-:W0:Y:S02]  /*0140*/  SHFL.IDX PT, R9, R0, RZ, 0x1f ;  /* 0x00001fff00097589 */ /* 0x000e2400000e0000 */
[----:B0-----:R-:W-:-:S13]  /*0150*/  ISETP.NE.AND P0, PT, R9, RZ, PT ;  /* 0x000000ff0900720c */ /* 0x001fda0003f05270 */
[----:B------:R-:W-:Y:S05]  /*0160*/  @P0 BRA `(.L_x_2) ;  /* 0x0000000000a40947 */ /* 0x000fea0003800000 */
[----:B------:R-:W-:Y:S01]  /*0170*/  ELECT P0, URZ, PT ;  /* 0x00000000003f782f */ /* 0x000fe20003800000 */
[----:B------:R-:W-:-:S12]  /*0180*/  BSSY B0, `(.L_x_2) ;  /* 0x0000027000007945 */ /* 0x000fd80003800000 */
[----:B------:R-:W-:Y:S05]  /*0190*/  @!P0 BRA `(.L_x_3) ;  /* 0x0000000000948947 */ /* 0x000fea0003800000 */
[----:B------:R-:W0:Y:S01]  /*01a0*/  S2UR UR8, SR_CgaCtaId ;  /* 0x00000000000879c3 */ /* 0x000e220000008800 */
[----:B------:R-:W-:Y:S01]  /*01b0*/  UMOV UR4, 0x400 ;  /* 0x0000040000047882 */ /* 0x000fe20000000000 */
[----:B------:R-:W-:Y:S01]  /*01c0*/  UMOV UR5, 0x1 ;  /* 0x0000000100057882 */ /* 0x000fe20000000000 */
[----:B------:R-:W-:Y:S02]  /*01d0*/  UMOV UR6, 0x2 ;  /* 0x0000000200067882 */ /* 0x000fe40000000000 */
[----:B------:R-:W-:-:S04]  /*01e0*/  UIADD3 UR6, -UR6, 0x100000, URZ ;  /* 0x0010000006067890 */ /* 0x000fc8000fffe13f */
[----:B------:R-:W-:Y:S02]  /*01f0*/  USHF.L.U32 UR7, UR6, 0xb, URZ ;  /* 0x0000000b06077899 */ /* 0x000fe4000800063f */
[----:B------:R-:W-:Y:S02]  /*0200*/  USHF.L.U32 UR6, UR6, 0x1, URZ ;  /* 0x0000000106067899 */ /* 0x000fe4000800063f */
[----:B0-----:R-:W-:Y:S02]  /*0210*/  ULEA UR8, UR8, UR4, 0x18 ;  /* 0x0000000408087291 */ /* 0x001fe4000f8ec03f */
[----:B------:R-:W-:-:S04]  /*0220*/  UIADD3 UR4, -UR5, 0x100000, URZ ;  /* 0x0010000005047890 */ /* 0x000fc8000fffe13f */
[----:B------:R-:W-:Y:S02]  /*0230*/  USHF.L.U32 UR5, UR4, 0xb, URZ ;  /* 0x0000000b04057899 */ /* 0x000fe4000800063f */
[----:B------:R-:W-:Y:S01]  /*0240*/  USHF.L.U32 UR4, UR4, 0x1, URZ ;  /* 0x0000000104047899 */ /* 0x000fe2000800063f */
[----:B------:R-:W0:Y:S11]  /*0250*/  FENCE.VIEW.ASYNC.S ;  /* 0x00000000000073c6 */ /* 0x000e360000000000 */
[----:B0-----:R0:W1:Y:S01]  /*0260*/  SYNCS.EXCH.64 URZ, [UR8], UR4 ;  /* 0x00000004083f75b2 */ /* 0x0010620008000100 */
[----:B------:R0:W2:Y:S01]  /*0270*/  SYNCS.EXCH.64 URZ, [UR8+0x60], UR6 ;  /* 0x00006006083f75b2 */ /* 0x0000a20008000100 */
[----:B------:R0:W3:Y:S01]  /*0280*/  SYNCS.EXCH.64 URZ, [UR8+0x8], UR4 ;  /* 0x00000804083f75b2 */ /* 0x0000e20008000100 */
[----:B------:R0:W4:Y:S01]  /*0290*/  SYNCS.EXCH.64 URZ, [UR8+0x68], UR6 ;  /* 0x00006806083f75b2 */ /* 0x0001220008000100 */
[----:B------:R0:W0:Y:S01]  /*02a0*/  SYNCS.EXCH.64 URZ, [UR8+0x10], UR4 ;  /* 0x00001004083f75b2 */ /* 0x0000220008000100 */
        /* <DEDUP_REMOVED lines=19> */
[----:B-1----:R-:W-:Y:S01]  /*03e0*/  NOP ;  /* 0x0000000000007918 */ /* 0x002fe20000000000 */
.L_x_3:
[----:B0-----:R-:W-:Y:S05]  /*03f0*/  BSYNC B0 ;  /* 0x0000000000007941 */ /* 0x001fea0003800000 */
.L_x_2:
[----:B------:R-:W0:Y:S01]  /*0400*/  SHFL.IDX PT, R12, R0, RZ, 0x1f ;  /* 0x00001fff000c7589 */ /* 0x000e2200000e0000 */
[----:B------:R-:W1:Y:S01]  /*0410*/  S2UR UR12, SR_CTAID.X ;  /* 0x00000000000c79c3 */ /* 0x000e620000002500 */
[----:B------:R-:W-:Y:S02]  /*0420*/  SHF.R.S32.HI R3, RZ, 0x1f, R4 ;  /* 0x0000001fff037819 */ /* 0x000fe40000011404 */
[----:B------:R-:W-:Y:S01]  /*0430*/  ELECT P0, URZ, PT ;  /* 0x00000000003f782f */ /* 0x000fe20003800000 */
[----:B------:R-:W5:Y:S01]  /*0440*/  SHFL.IDX PT, R11, R0, RZ, 0x1f ;  /* 0x00001fff000b7589 */ /* 0x000f6200000e0000 */
[----:B------:R-:W-:Y:S01]  /*0450*/  ULDC UR4, c[0x0][0x150] ;  /* 0x0000540000047ab9 */ /* 0x000fe20000000800 */
[----:B------:R-:W-:Y:S02]  /*0460*/  LEA.HI R3, R3, R4, RZ, 0x7 ;  /* 0x0000000403037211 */ /* 0x000fe400078f38ff */
[----:B------:R-:W-:Y:S01]  /*0470*/  ELECT P1, URZ, PT ;  /* 0x00000000003f782f */ /* 0x000fe20003820000 */
[----:B------:R-:W2:Y:S01]  /*0480*/  S2R R6, SR_CTAID.Y ;  /* 0x0000000000067919 */ /* 0x000ea20000002600 */
[----:B------:R-:W3:Y:S01]  /*0490*/  LDC R14, c[0x0][0x144] ;  /* 0x00005100ff0e7b82 */ /* 0x000ee20000000800 */
[----:B------:R-:W-:Y:S01]  /*04a0*/  LOP3.LUT R3, R3, 0xffffff80, RZ, 0xc0, !PT ;  /* 0xffffff8003037812 */ /* 0x000fe200078ec0ff */
[----:B------:R-:W-:Y:S01]  /*04b0*/  UMOV UR11, 0x80 ;  /* 0x00000080000b7882 */ /* 0x000fe20000000000 */
[----:B------:R-:W4:Y:S01]  /*04c0*/  SHFL.IDX PT, R16, R7, RZ, 0x1f ;  /* 0x00001fff07107589 */ /* 0x000f2200000e0000 */
[----:B------:R-:W-:Y:S01]  /*04d0*/  NOP ;  /* 0x0000000000007918 */ /* 0x000fe20000000000 */
[----:B------:R-:W-:Y:S01]  /*04e0*/  NOP ;  /* 0x0000000000007918 */ /* 0x000fe20000000000 */
[----:B------:R-:W-:Y:S01]  /*04f0*/  IMAD.IADD R5, R4, 0x1, -R3 ;  /* 0x0000000104057824 */ /* 0x000fe200078e0a03 */
[C---:B------:R-:W-:Y:S01]  /*0500*/  ISETP.NE.AND P4, PT, R10.reuse, RZ, PT ;  /* 0x000000ff0a00720c */ /* 0x040fe20003f85270 */
[----:B------:R-:W4:Y:S01]  /*0510*/  LDC R15, c[0x0][0x140] ;  /* 0x00005000ff0f7b82 */ /* 0x000f220000000800 */
[----:B------:R-:W-:-:S02]  /*0520*/  VIADD R36, R10, 0xffffffff ;  /* 0xffffffff0a247836 */ /* 0x000fc40000000000 */
[----:B------:R-:W-:Y:S01]  /*0530*/  SHF.R.S32.HI R8, RZ, 0x1f, R5 ;  /* 0x0000001fff087819 */ /* 0x000fe20000011405 */
[----:B------:R-:W-:Y:S02]  /*0540*/  IMAD.MOV.U32 R65, RZ, RZ, 0x1 ;  /* 0x00000001ff417424 */ /* 0x000fe400078e00ff */
[----:B------:R-:W-:Y:S02]  /*0550*/  ISETP.GE.U32.AND P6, PT, R36, 0x2, PT ;  /* 0x000000022400780c */ /* 0x000fe40003fc6070 */
[----:B0-----:R-:W-:Y:S01]  /*0560*/  ISETP.NE.OR P0, PT, R12, RZ, !P0 ;  /* 0x000000ff0c00720c */ /* 0x001fe20004705670 */
[----:B------:R-:W0:Y:S01]  /*0570*/  LDC R25, c[0x0][0x148] ;  /* 0x00005200ff197b82 */ /* 0x000e220000000800 */
[----:B-1----:R-:W-:Y:S02]  /*0580*/  I2FP.F32.U32 R12, UR12 ;  /* 0x0000000c000c7c45 */ /* 0x002fe40008201000 */
[----:B------:R-:W-:Y:S02]  /*0590*/  LEA.HI R3, R8, R5, RZ, 0x3 ;  /* 0x0000000508037211 */ /* 0x000fe400078f18ff */
[----:B-----5:R-:W-:Y:S01]  /*05a0*/  ISETP.NE.OR P1, PT, R11, RZ, !P1 ;  /* 0x000000ff0b00720c */ /* 0x020fe20004f25670 */
[----:B------:R-:W-:Y:S01]  /*05b0*/  FMUL R13, R12, UR4 ;  /* 0x000000040c0d7c20 */ /* 0x000fe20008400000 */
[--C-:B------:R-:W-:Y:S01]  /*05c0*/  SHF.R.S32.HI R0, RZ, 0x3, R3.reuse ;  /* 0x00000003ff007819 */ /* 0x100fe20000011403 */
[----:B------:R-:W-:Y:S01]  /*05d0*/  ULDC UR4, c[0x0][0x154] ;  /* 0x0000550000047ab9 */ /* 0x000fe20000000800 */
[----:B------:R-:W-:-:S02]  /*05e0*/  SHF.R.S32.HI R3, RZ, 0x1f, R3 ;  /* 0x0000001fff037819 */ /* 0x000fc40000011403 */
[----:B------:R-:W-:Y:S01]  /*05f0*/  SHF.R.S32.HI R12, RZ, 0x1f, R9 ;  /* 0x0000001fff0c7819 */ /* 0x000fe20000011409 */
[----:B------:R-:W1:Y:S01]  /*0600*/  F2I.U32.TRUNC.NTZ R13, R13 ;  /* 0x0000000d000d7305 */ /* 0x000e62000020f000 */
[----:B------:R-:W-:Y:S01]  /*0610*/  LEA.HI R11, R3, R0, RZ, 0x2 ;  /* 0x00000000030b7211 */ /* 0x000fe200078f10ff */
[----:B------:R-:W-:Y:S01]  /*0620*/  VOTEU.ALL UP1, P0 ;  /* 0x00000000003f7886 */ /* 0x000fe20000020000 */
[----:B------:R-:W-:Y:S01]  /*0630*/  LEA.HI R12, R12, R9, RZ, 0x2 ;  /* 0x000000090c0c7211 */ /* 0x000fe200078f10ff */
[----:B------:R-:W-:Y:S01]  /*0640*/  VOTEU.ALL UP0, P0 ;  /* 0x00000000003f7886 */ /* 0x000fe20000000000 */
[----:B------:R-:W-:Y:S01]  /*0650*/  SHF.R.S32.HI R3, RZ, 0x1f, R2 ;  /* 0x0000001fff037819 */ /* 0x000fe20000011402 */
[----:B------:R-:W-:Y:S01]  /*0660*/  VOTEU.ALL UP2, P1 ;  /* 0x00000000003f7886 */ /* 0x000fe20000840000 */
[----:B------:R-:W-:Y:S01]  /*0670*/  LOP3.LUT R11, R11, 0xfffffffc, RZ, 0xc0, !PT ;  /* 0xfffffffc0b0b7812 */ /* 0x000fe200078ec0ff */
[----:B------:R-:W5:Y:S01]  /*0680*/  @!UP1 S2UR UR7, SR_CgaCtaId ;  /* 0x00000000000799c3 */ /* 0x000f620000008800 */
[----:B------:R-:W-:Y:S01]  /*0690*/  LOP3.LUT R12, R12, 0x3ffffffc, RZ, 0xc0, !PT ;  /* 0x3ffffffc0c0c7812 */ /* 0x000fe200078ec0ff */
[----:B------:R-:W-:Y:S01]  /*06a0*/  @!UP1 UMOV UR6, 0x400 ;  /* 0x0000040000069882 */ /* 0x000fe20000000000 */
[----:B------:R-:W-:Y:S01]  /*06b0*/  LEA.HI R3, R3, R2, RZ, 0x2 ;  /* 0x0000000203037211 */ /* 0x000fe200078f10ff */
[----:B------:R-:W-:Y:S01]  /*06c0*/  IMAD.IADD R11, R0, 0x1, -R11 ;  /* 0x00000001000b7824 */ /* 0x000fe200078e0a0b */
[----:B------:R-:W-:Y:S01]  /*06d0*/  @!UP2 UMOV UR9, 0x400 ;  /* 0x000004000009a882 */ /* 0x000fe20000000000 */
[----:B------:R-:W-:Y:S01]  /*06e0*/  IMAD.IADD R12, R9, 0x1, -R12 ;  /* 0x00000001090c7824 */ /* 0x000fe200078e0a0c */
[----:B------:R-:W-:Y:S01]  /*06f0*/  LOP3.LUT R3, R3, 0xfffffffc, RZ, 0xc0, !PT ;  /* 0xfffffffc03037812 */ /* 0x000fe200078ec0ff */
[----:B------:R-:W0:Y:S01]  /*0700*/  @!UP2 S2UR UR10, SR_CgaCtaId ;  /* 0x00000000000aa9c3 */ /* 0x000e220000008800 */
[----:B-1----:R-:W-:Y:S01]  /*0710*/  IMAD.MOV R13, RZ, RZ, -R13 ;  /* 0x000000ffff0d7224 */ /* 0x002fe200078e0a0d */
[----:B------:R-:W-:Y:S01]  /*0720*/  VOTEU.ALL UP3, P1 ;  /* 0x00000000003f7886 */ /* 0x000fe20000860000 */
[----:B------:R-:W-:Y:S01]  /*0730*/  IMAD R11, R12, 0x4, R11 ;  /* 0x000000040c0b7824 */ /* 0x000fe200078e020b */
[----:B------:R-:W-:Y:S01]  /*0740*/  VOTEU.ALL UP4, P1 ;  /* 0x00000000003f7886 */ /* 0x000fe20000880000 */
[----:B------:R-:W-:Y:S01]  /*0750*/  IMAD.IADD R9, R2, 0x1, -R3 ;  /* 0x0000000102097824 */ /* 0x000fe200078e0a03 */
[----:B--2---:R-:W-:Y:S01]  /*0760*/  I2FP.F32.U32 R2, R6 ;  /* 0x0000000600027245 */ /* 0x004fe20000201000 */
[----:B---3--:R-:W-:Y:S01]  /*0770*/  IMAD R21, R14, R13, UR12 ;  /* 0x0000000c0e157e24 */ /* 0x008fe2000f8e020d */
[C---:B------:R-:W-:Y:S01]  /*0780*/  LEA.HI R0, R11.reuse, R11, RZ, 0x1 ;  /* 0x0000000b0b007211 */ /* 0x040fe200078f08ff */
[C---:B------:R-:W-:Y:S01]  /*0790*/  IMAD.SHL.U32 R64, R11.reuse, 0x4, RZ ;  /* 0x000000040b407824 */ /* 0x040fe200078e00ff */
[----:B------:R-:W-:Y:S01]  /*07a0*/  VOTEU.ALL UP5, P1 ;  /* 0x00000000003f7886 */ /* 0x000fe200008a0000 */
[----:B------:R-:W-:Y:S01]  /*07b0*/  FMUL R2, R2, UR4 ;  /* 0x0000000402027c20 */ /* 0x000fe20008400000 */
[----:B------:R-:W-:Y:S01]  /*07c0*/  LOP3.LUT R0, R0, 0xfffffffe, RZ, 0xc0, !PT ;  /* 0xfffffffe00007812 */ /* 0x000fe200078ec0ff */
[----:B------:R-:W-:Y:S01]  /*07d0*/  UMOV UR4, 0x20 ;  /* 0x0000002000047882 */ /* 0x000fe20000000000 */
[----:B------:R-:W-:Y:S01]  /*07e0*/  LOP3.LUT R64, R11, 0xc, R64, 0x78, !PT ;  /* 0x0000000c0b407812 */ /* 0x000fe200078e7840 */
[----:B------:R-:W-:-:S04]  /*07f0*/  @!UP1 UIADD3 UR4, -UR4, 0x100000, URZ ;  /* 0x0010000004049890 */ /* 0x000fc8000fffe13f */
[----:B------:R-:W-:Y:S02]  /*0800*/  @!UP1 USHF.L.U32 UR5, UR4, 0xb, URZ ;  /* 0x0000000b04059899 */ /* 0x000fe4000800063f */
[----:B------:R-:W-:Y:S01]  /*0810*/  @!UP1 USHF.L.U32 UR4, UR4, 0x1, URZ ;  /* 0x0000000104049899 */ /* 0x000fe2000800063f */
[----:B----4-:R-:W-:Y:S01]  /*0820*/  ISETP.EQ.U32.AND P2, PT, R15, 0x1, PT ;  /* 0x000000010f00780c */ /* 0x010fe20003f42070 */
[----:B------:R-:W-:Y:S01]  /*0830*/  IMAD.IADD R0, R11, 0x1, -R0 ;  /* 0x000000010b007824 */ /* 0x000fe200078e0a00 */
[----:B------:R-:W1:Y:S01]  /*0840*/  F2I.U32.TRUNC.NTZ R2, R2 ;  /* 0x0000000200027305 */ /* 0x000e62000020f000 */
[----:B-----5:R-:W-:Y:S01]  /*0850*/  @!UP1 ULEA UR8, UR7, UR6, 0x18 ;  /* 0x0000000607089291 */ /* 0x020fe2000f8ec03f */
[----:B------:R-:W-:Y:S01]  /*0860*/  R2UR UR43, R16 ;  /* 0x00000000102b72ca */ /* 0x000fe200000e0000 */
[----:B------:R-:W-:-:S04]  /*0870*/  @!UP2 UIADD3 UR6, -UR11, 0x100000, URZ ;  /* 0x001000000b06a890 */ /* 0x000fc8000fffe13f */
[----:B------:R-:W-:Y:S02]  /*0880*/  @!UP2 USHF.L.U32 UR7, UR6, 0xb, URZ ;  /* 0x0000000b0607a899 */ /* 0x000fe4000800063f */
[----:B------:R-:W-:Y:S01]  /*0890*/  @!UP2 USHF.L.U32 UR6, UR6, 0x1, URZ ;  /* 0x000000010606a899 */ /* 0x000fe2000800063f */
[----:B------:R-:W-:Y:S01]  /*08a0*/  ISETP.NE.AND P3, PT, R0, R21, PT ;  /* 0x000000150000720c */ /* 0x000fe20003f65270 */
[----:B------:R-:W-:Y:S01]  /*08b0*/  VOTEU.ALL UP1, P0 ;  /* 0x00000000003f7886 */ /* 0x000fe20000020000 */
[----:B0-----:R-:W-:Y:S01]  /*08c0*/  @!UP2 ULEA UR9, UR10, UR9, 0x18 ;  /* 0x000000090a09a291 */ /* 0x001fe2000f8ec03f */
[----:B------:R-:W-:Y:S01]  /*08d0*/  LOP3.LUT P0, RZ, R5, 0x7, RZ, 0xc0, !PT ;  /* 0x0000000705ff7812 */ /* 0x000fe2000780c0ff */
[----:B------:R-:W-:Y:S01]  /*08e0*/  VOTEU.ALL UP2, P1 ;  /* 0x00000000003f7886 */ /* 0x000fe20000840000 */
[----:B------:R-:W-:Y:S02]  /*08f0*/  ISETP.NE.AND P1, PT, R9, 0x3, PT ;  /* 0x000000030900780c */ /* 0x000fe40003f25270 */
[----:B------:R-:W-:-:S02]  /*0900*/  ISETP.LT.U32.AND P0, PT, R64, 0x2, !P0 ;  /* 0x000000024000780c */ /* 0x000fc40004701070 */
[----:B------:R-:W-:Y:S01]  /*0910*/  ISETP.EQ.OR P1, PT, R9, RZ, !P1 ;  /* 0x000000ff0900720c */ /* 0x000fe20004f22670 */
[----:B------:R-:W0:Y:S02]  /*0920*/  FENCE.VIEW.ASYNC.S ;  /* 0x00000000000073c6 */ /* 0x000e240000000000 */
[----:B0-----:R0:W2:Y:S01]  /*0930*/  @!UP0 SYNCS.EXCH.64 URZ, [UR8+0xf0], UR4 ;  /* 0x0000f004083f85b2 */ /* 0x0010a20008000100 */
[----:B-1----:R-:W-:Y:S01]  /*0940*/  IMAD.MOV R20, RZ, RZ, -R2 ;  /* 0x000000ffff147224 */ /* 0x002fe200078e0a02 */
[----:B------:R-:W-:-:S03]  /*0950*/  @P3 LEA.HI R0, R64, R64, RZ, 0x1 ;  /* 0x0000004040003211 */ /* 0x000fc600078f08ff */
[----:B------:R-:W-:Y:S01]  /*0960*/  IMAD R3, R25, R20, R6 ;  /* 0x0000001419037224 */ /* 0x000fe200078e0206 */
[----:B------:R-:W-:Y:S02]  /*0970*/  ISETP.EQ.AND P1, PT, R10, RZ, P1 ;  /* 0x000000ff0a00720c */ /* 0x000fe40000f22270 */
[----:B------:R-:W-:Y:S02]  /*0980*/  @P3 SHF.R.S32.HI R0, RZ, 0x1, R0 ;  /* 0x00000001ff003819 */ /* 0x000fe40000011400 */
[----:B------:R-:W-:Y:S02]  /*0990*/  SEL R23, RZ, 0x1, !P1 ;  /* 0x00000001ff177807 */ /* 0x000fe40004800000 */
[----:B------:R-:W-:Y:S02]  /*09a0*/  @P3 ISETP.NE.AND P5, PT, R0, R3, PT ;  /* 0x000000030000320c */ /* 0x000fe40003fa5270 */
[----:B------:R-:W-:Y:S01]  /*09b0*/  SEL R0, RZ, 0x1, !P0 ;  /* 0x00000001ff007807 */ /* 0x000fe20004000000 */
[----:B------:R0:W1:Y:S01]  /*09c0*/  @!UP1 SYNCS.EXCH.64 URZ, [UR8+0xf8], UR4 ;  /* 0x0000f804083f95b2 */ /* 0x0000620008000100 */
[----:B------:R-:W-:Y:S01]  /*09d0*/  NOP ;  /* 0x0000000000007918 */ /* 0x000fe20000000000 */
[----:B------:R-:W-:-:S02]  /*09e0*/  @P3 SEL R65, RZ, 0x1, P5 ;  /* 0x00000001ff413807 */ /* 0x000fc40002800000 */
[----:B------:R-:W-:Y:S02]  /*09f0*/  SEL R23, R23, 0x2, P6 ;  /* 0x0000000217177807 */ /* 0x000fe40003000000 */
[----:B------:R-:W-:Y:S01]  /*0a00*/  LOP3.LUT R65, R65, R0, RZ, 0xc0, !PT ;  /* 0x0000000041417212 */ /* 0x000fe200078ec0ff */
[----:B------:R0:W3:Y:S01]  /*0a10*/  @!UP2 SYNCS.EXCH.64 URZ, [UR9+0xd0], UR6 ;  /* 0x0000d006093fa5b2 */ /* 0x0000e20008000100 */
[----:B------:R0:W4:Y:S01]  /*0a20*/  @!UP3 SYNCS.EXCH.64 URZ, [UR9+0xd8], UR6 ;  /* 0x0000d806093fb5b2 */ /* 0x0001220008000100 */
[----:B------:R0:W0:Y:S01]  /*0a30*/  @!UP4 SYNCS.EXCH.64 URZ, [UR9+0xe0], UR6 ;  /* 0x0000e006093fc5b2 */ /* 0x0000220008000100 */
[----:B------:R0:W0:Y:S01]  /*0a40*/  @!UP5 SYNCS.EXCH.64 URZ, [UR9+0xe8], UR6 ;  /* 0x0000e806093fd5b2 */ /* 0x0000220008000100 */
[----:B------:R-:W-:Y:S01]  /*0a50*/  NOP ;  /* 0x0000000000007918 */ /* 0x000fe20000000000 */
[----:B--2---:R-:W-:Y:S05]  /*0a60*/  @!P2 BRA `(.L_x_4) ;  /* 0x000000000008a947 */ /* 0x004fea0003800000 */
[----:B01-34-:R-:W-:Y:S01]  /*0a70*/  UCGABAR_ARV ;  /* 0x00000000000079c7 */ /* 0x01bfe20008000000 */
[----:B------:R-:W-:Y:S05]  /*0a80*/  BRA `(.L_x_5) ;  /* 0x0000000000047947 */ /* 0x000fea0003800000 */
.L_x_4:
[----:B01-34-:R-:W-:Y:S01]  /*0a90*/  NOP ;  /* 0x0000000000007918 */ /* 0x01bfe20000000000 */
.L_x_5:
[----:B------:R-:W-:Y:S01]  /*0aa0*/  ULDC.64 UR4, c[0x0][0x598] ;  /* 0x0001660000047ab9 */ /* 0x000fe20000000a00 */
[----:B------:R-:W-:Y:S01]  /*0ab0*/  ULDC.64 UR48, c[0x0][0x208] ;  /* 0x0000820000307ab9 */ /* 0x000fe20000000a00 */
[----:B------:R-:W-:-:S04]  /*0ac0*/  ISETP.NE.U32.AND P0, PT, RZ, UR4, PT ;  /* 0x00000004ff007c0c */ /* 0x000fc8000bf05070 */
[----:B------:R-:W-:-:S13]  /*0ad0*/  ISETP.NE.AND.EX P0, PT, RZ, UR5, PT, P0 ;  /* 0x00000005ff007c0c */ /* 0x000fda000bf05300 */
[----:B------:R-:W-:Y:S05]  /*0ae0*/  @!P0 BRA `(.L_x_6) ;  /* 0x00000000001c8947 */ /* 0x000fea0003800000 */
[----:B------:R-:W0:Y:S02]  /*0af0*/  LDC.64 R2, c[0x0][0x598] ;  /* 0x00016600ff027b82 */ /* 0x000e240000000a00 */
[----:B0-----:R-:W2:Y:S02]  /*0b00*/  LDG.E.64 R2, desc[UR48][R2.64] ;  /* 0x0000003002027981 */ /* 0x001ea4000c1e1b00 */
[----:B--2---:R-:W-:-:S04]  /*0b10*/  ISETP.NE.U32.AND P0, PT, R2, RZ, PT ;  /* 0x000000ff0200720c */ /* 0x004fc80003f05070 */
[----:B------:R-:W-:-:S13]  /*0b20*/  ISETP.NE.AND.EX P0, PT, R3, RZ, PT, P0 ;  /* 0x000000ff0300720c */ /* 0x000fda0003f05300 */
[----:B------:R-:W-:Y:S05]  /*0b30*/  @!P0 BRA `(.L_x_6) ;  /* 0x0000000000088947 */ /* 0x000fea0003800000 */
[----:B------:R0:W5:Y:S01]  /*0b40*/  LD.E R66, desc[UR48][R2.64] ;  /* 0x0000003002427980 */ /* 0x000162000c101900 */
[----:B------:R-:W-:Y:S05]  /*0b50*/  BRA `(.L_x_7) ;  /* 0x0000000000247947 */ /* 0x000fea0003800000 */
.L_x_6:
[----:B------:R-:W-:Y:S02]  /*0b60*/  ULDC.64 UR4, c[0x0][0x588] ;  /* 0x0001620000047ab9 */ /* 0x000fe40000000a00 */
[----:B------:R-:W-:-:S04]  /*0b70*/  ISETP.NE.U32.AND P0, PT, RZ, UR4, PT ;  /* 0x00000004ff007c0c */ /* 0x000fc8000bf05070 */
[----:B------:R-:W-:-:S13]  /*0b80*/  ISETP.NE.AND.EX P0, PT, RZ, UR5, PT, P0 ;  /* 0x00000005ff007c0c */ /* 0x000fda000bf05300 */
[----:B------:R-:W-:Y:S05]  /*0b90*/  @!P0 BRA `(.L_x_8) ;  /* 0x00000000000c8947 */ /* 0x000fea0003800000 */
[----:B------:R-:W0:Y:S02]  /*0ba0*/  LDC.64 R66, c[0x0][0x588] ;  /* 0x00016200ff427b82 */ /* 0x000e240000000a00 */
[----:B0-----:R1:W5:Y:S01]  /*0bb0*/  LDG.E R66, desc[UR48][R66.64] ;  /* 0x0000003042427981 */ /* 0x001362000c1e1900 */
[----:B------:R-:W-:Y:S05]  /*0bc0*/  BRA `(.L_x_7) ;  /* 0x0000000000087947 */ /* 0x000fea0003800000 */
.L_x_8:
[----:B------:R-:W-:Y:S02]  /*0bd0*/  ULDC UR4, c[0x0][0x580] ;  /* 0x0001600000047ab9 */ /* 0x000fe40000000800 */
[----:B------:R-:W-:-:S07]  /*0be0*/  IMAD.U32 R66, RZ, RZ, UR4 ;  /* 0x00000004ff427e24 */ /* 0x000fce000f8e00ff */
.L_x_7:
[----:B------:R-:W-:Y:S02]  /*0bf0*/  ULDC.64 UR4, c[0x0][0x5a0] ;  /* 0x0001680000047ab9 */ /* 0x000fe40000000a00 */
[----:B------:R-:W-:-:S04]  /*0c00*/  ISETP.NE.U32.AND P0, PT, RZ, UR4, PT ;  /* 0x00000004ff007c0c */ /* 0x000fc8000bf05070 */
[----:B------:R-:W-:-:S13]  /*0c10*/  ISETP.NE.AND.EX P0, PT, RZ, UR5, PT, P0 ;  /* 0x00000005ff007c0c */ /* 0x000fda000bf05300 */
[----:B------:R-:W-:Y:S05]  /*0c20*/  @!P0 BRA `(.L_x_9) ;  /* 0x00000000001c8947 */ /* 0x000fea0003800000 */
[----:B0-----:R-:W0:Y:S02]  /*0c30*/  LDC.64 R2, c[0x0][0x5a0] ;  /* 0x00016800ff027b82 */ /* 0x001e240000000a00 */
[----:B0-----:R-:W2:Y:S02]  /*0c40*/  LDG.E.64 R2, desc[UR48][R2.64] ;  /* 0x0000003002027981 */ /* 0x001ea4000c1e1b00 */
[----:B--2---:R-:W-:-:S04]  /*0c50*/  ISETP.NE.U32.AND P0, PT, R2, RZ, PT ;  /* 0x000000ff0200720c */ /* 0x004fc80003f05070 */
[----:B------:R-:W-:-:S13]  /*0c60*/  ISETP.NE.AND.EX P0, PT, R3, RZ, PT, P0 ;  /* 0x000000ff0300720c */ /* 0x000fda0003f05300 */
[----:B------:R-:W-:Y:S05]  /*0c70*/  @!P0 BRA `(.L_x_9) ;  /* 0x0000000000088947 */ /* 0x000fea0003800000 */
[----:B-1----:R0:W5:Y:S01]  /*0c80*/  LD.E R67, desc[UR48][R2.64] ;  /* 0x0000003002437980 */ /* 0x002162000c101900 */
[----:B------:R-:W-:Y:S05]  /*0c90*/  BRA `(.L_x_10) ;  /* 0x0000000000247947 */ /* 0x000fea0003800000 */
.L_x_9:
[----:B------:R-:W-:Y:S02]  /*0ca0*/  ULDC.64 UR4, c[0x0][0x590] ;  /* 0x0001640000047ab9 */ /* 0x000fe40000000a00 */
[----:B------:R-:W-:-:S04]  /*0cb0*/  ISETP.NE.U32.AND P0, PT, RZ, UR4, PT ;  /* 0x00000004ff007c0c */ /* 0x000fc8000bf05070 */
[----:B------:R-:W-:-:S13]  /*0cc0*/  ISETP.NE.AND.EX P0, PT, RZ, UR5, PT, P0 ;  /* 0x00000005ff007c0c */ /* 0x000fda000bf05300 */
[----:B------:R-:W-:Y:S05]  /*0cd0*/  @!P0 BRA `(.L_x_11) ;  /* 0x00000000000c8947 */ /* 0x000fea0003800000 */
[----:B0-----:R-:W1:Y:S02]  /*0ce0*/  LDC.64 R2, c[0x0][0x590] ;  /* 0x00016400ff027b82 */ /* 0x001e640000000a00 */
[----:B-1----:R1:W5:Y:S01]  /*0cf0*/  LDG.E R67, desc[UR48][R2.64] ;  /* 0x0000003002437981 */ /* 0x002362000c1e1900 */
[----:B------:R-:W-:Y:S05]  /*0d00*/  BRA `(.L_x_10) ;  /* 0x0000000000087947 */ /* 0x000fea0003800000 */
.L_x_11:
[----:B------:R-:W-:Y:S02]  /*0d10*/  ULDC UR4, c[0x0][0x584] ;  /* 0x0001610000047ab9 */ /* 0x000fe40000000800 */
[----:B-1----:R-:W-:-:S07]  /*0d20*/  IMAD.U32 R67, RZ, RZ, UR4 ;  /* 0x00000004ff437e24 */ /* 0x002fce000f8e00ff */
.L_x_10:
[----:B01----:R-:W0:Y:S01]  /*0d30*/  LDC R2, c[0x0][0x65c] ;  /* 0x00019700ff027b82 */ /* 0x003e220000000800 */
[----:B------:R-:W-:Y:S01]  /*0d40*/  ULDC UR6, c[0x0][0x28c] ;  /* 0x0000a30000067ab9 */ /* 0x000fe20000000800 */
[----:B------:R-:W-:Y:S01]  /*0d50*/  ISETP.NE.AND P0, PT, R10, 0x2, PT ;  /* 0x000000020a00780c */ /* 0x000fe20003f05270 */
[----:B------:R-:W-:Y:S01]  /*0d60*/  UIADD3 UR6, UR6, 0x3f, URZ ;  /* 0x0000003f06067890 */ /* 0x000fe2000fffe03f */
[----:B------:R-:W-:Y:S01]  /*0d70*/  IMAD.U32 R10, RZ, RZ, UR12 ;  /* 0x0000000cff0a7e24 */ /* 0x000fe2000f8e00ff */
[----:B------:R-:W-:Y:S01]  /*0d80*/  UMOV UR36, URZ ;  /* 0x0000003f00247c82 */ /* 0x000fe20008000000 */
[----:B------:R-:W-:Y:S01]  /*0d90*/  UMOV UR37, URZ ;  /* 0x0000003f00257c82 */ /* 0x000fe20008000000 */
[----:B------:R-:W-:Y:S01]  /*0da0*/  USHF.R.S32.HI UR7, URZ, 0x1f, UR6 ;  /* 0x0000001f3f077899 */ /* 0x000fe20008011406 */
[----:B------:R-:W-:-:S03]  /*0db0*/  ULDC.64 UR8, c[0x0][0x650] ;  /* 0x0001940000087ab9 */ /* 0x000fc60000000a00 */
[----:B------:R-:W-:-:S04]  /*0dc0*/  ULEA.HI UR7, UR7, UR6, URZ, 0x6 ;  /* 0x0000000607077291 */ /* 0x000fc8000f8f303f */
[----:B------:R-:W-:Y:S01]  /*0dd0*/  USHF.R.S32.HI UR38, URZ, 0x6, UR7 ;  /* 0x000000063f267899 */ /* 0x000fe20008011407 */
[----:B0-----:R-:W-:-:S13]  /*0de0*/  ISETP.NE.AND P1, PT, R2, 0x1, PT ;  /* 0x000000010200780c */ /* 0x001fda0003f25270 */
[----:B------:R-:W0:Y:S01]  /*0df0*/  @P1 LDC R17, c[0x0][0x10] ;  /* 0x00000400ff111b82 */ /* 0x000e220000000800 */
[----:B------:R-:W-:Y:S02]  /*0e00*/  @P1 IMAD.MOV.U32 R7, RZ, RZ, RZ ;  /* 0x000000ffff071224 */ /* 0x000fe400078e00ff */
[----:B------:R-:W-:-:S05]  /*0e10*/  @P1 IMAD.MOV.U32 R11, RZ, RZ, RZ ;  /* 0x000000ffff0b1224 */ /* 0x000fca00078e00ff */
[----:B------:R-:W1:Y:S01]  /*0e20*/  @!P1 LDC R3, c[0x0][0xc] ;  /* 0x00000300ff039b82 */ /* 0x000e620000000800 */
[----:B------:R-:W-:Y:S01]  /*0e30*/  ULDC UR4, c[0x0][0xc] ;  /* 0x0000030000047ab9 */ /* 0x000fe20000000800 */
[----:B------:R-:W-:Y:S02]  /*0e40*/  ULDC UR5, c[0x0][0x10] ;  /* 0x0000040000057ab9 */ /* 0x000fe40000000800 */
[----:B------:R-:W-:-:S04]  /*0e50*/  UIMAD.WIDE.U32 UR4, UR4, UR5, URZ ;  /* 0x00000005040472a5 */ /* 0x000fc8000f8e003f */
[----:B------:R-:W2:Y:S01]  /*0e60*/  LDC R0, c[0x0][0x14] ;  /* 0x00000500ff007b82 */ /* 0x000ea20000000800 */
[----:B0-----:R-:W-:-:S04]  /*0e70*/  @P1 IMAD.WIDE.U32 R16, R17, UR12, R6 ;  /* 0x0000000c11101c25 */ /* 0x001fc8000f8e0006 */
[----:B------:R-:W-:Y:S02]  /*0e80*/  @P1 IMAD.IADD R17, R17, 0x1, R11 ;  /* 0x0000000111111824 */ /* 0x000fe400078e020b */
[----:B------:R-:W-:Y:S02]  /*0e90*/  IMAD.MOV.U32 R11, RZ, RZ, RZ ;  /* 0x000000ffff0b7224 */ /* 0x000fe400078e00ff */
[----:B-1----:R-:W-:-:S04]  /*0ea0*/  @!P1 IMAD.WIDE.U32 R10, R6, R3, R10 ;  /* 0x00000003060a9225 */ /* 0x002fc800078e000a */
[----:B------:R-:W-:Y:S02]  /*0eb0*/  @!P1 IMAD.MOV.U32 R16, RZ, RZ, R10 ;  /* 0x000000ffff109224 */ /* 0x000fe400078e000a */
[----:B--2---:R-:W-:-:S04]  /*0ec0*/  IMAD.WIDE.U32 R12, R0, UR4, RZ ;  /* 0x00000004000c7c25 */ /* 0x004fc8000f8e00ff */
[----:B------:R-:W-:Y:S01]  /*0ed0*/  IMAD R3, R0, UR5, RZ ;  /* 0x0000000500037c24 */ /* 0x000fe2000f8e02ff */
[----:B------:R0:W-:Y:S01]  /*0ee0*/  STL.64 [R1], R12 ;  /* 0x0000000c01007387 */ /* 0x0001e20000100a00 */
[----:B------:R-:W-:Y:S02]  /*0ef0*/  @!P1 IMAD.MOV.U32 R17, RZ, RZ, R11 ;  /* 0x000000ffff119224 */ /* 0x000fe400078e000b */
[----:B------:R-:W-:Y:S01]  /*0f00*/  IMAD.IADD R0, R13, 0x1, R3 ;  /* 0x000000010d007824 */ /* 0x000fe200078e0203 */
[----:B------:R-:W-:Y:S06]  /*0f10*/  @P0 BRA `(.L_x_12) ;  /* 0x0000000000200947 */ /* 0x000fec0003800000 */
[----:B------:R-:W-:Y:S01]  /*0f20*/  UISETP.GE.U32.AND UP0, UPT, UR38, 0xc, UPT ;  /* 0x0000000c2600788c */ /* 0x000fe2000bf06070 */
[----:B------:R-:W-:Y:S01]  /*0f30*/  IADD3 R16, P0, R16, R12, RZ ;  /* 0x0000000c10107210 */ /* 0x000fe20007f1e0ff */
[----:B------:R-:W-:Y:S01]  /*0f40*/  UIMAD.WIDE.U32 UR4, UR38, -0x55555555, URZ ;  /* 0xaaaaaaab260478a5 */ /* 0x000fe2000f8e003f */
[----:B------:R-:W-:-:S03]  /*0f50*/  UMOV UR37, URZ ;  /* 0x0000003f00257c82 */ /* 0x000fc60008000000 */
[----:B------:R-:W-:Y:S01]  /*0f60*/  USHF.R.U32.HI UR4, URZ, 0x3, UR5 ;  /* 0x000000033f047899 */ /* 0x000fe20008011605 */
[----:B------:R-:W-:-:S03]  /*0f70*/  IMAD.X R17, R0, 0x1, R17, P0 ;  /* 0x0000000100117824 */ /* 0x000fc600000e0611 */
[----:B------:R-:W-:Y:S02]  /*0f80*/  UIMAD UR36, UR4, -0xc, UR38 ;  /* 0xfffffff4042478a4 */ /* 0x000fe4000f8e0226 */
[----:B------:R-:W-:-:S12]  /*0f90*/  @UP0 ULOP3.LUT UR37, UR4, 0x1, URZ, 0xc0, !UPT ;  /* 0x0000000104250892 */ /* 0x000fd8000f8ec03f */
.L_x_12:
[----:B------:R-:W-:Y:S01]  /*0fa0*/  ISETP.GE.U32.AND P0, PT, R16, UR8, PT ;  /* 0x0000000810007c0c */ /* 0x000fe2000bf06070 */
[----:B------:R-:W-:Y:S01]  /*0fb0*/  IMAD.MOV.U32 R22, RZ, RZ, -0x1 ;  /* 0xffffffffff167424 */ /* 0x000fe200078e00ff */
[----:B------:R-:W-:Y:S01]  /*0fc0*/  PRMT R3, RZ, 0x7610, R3 ;  /* 0x00007610ff037816 */ /* 0x000fe20000000003 */
[----:B------:R-:W-:Y:S01]  /*0fd0*/  IMAD.MOV.U32 R18, RZ, RZ, -0x1 ;  /* 0xffffffffff127424 */ /* 0x000fe200078e00ff */
[----:B------:R-:W-:Y:S01]  /*0fe0*/  ISETP.GE.U32.AND.EX P0, PT, R17, UR9, PT, P0 ;  /* 0x0000000911007c0c */ /* 0x000fe2000bf06100 */
[----:B------:R-:W-:-:S12]  /*0ff0*/  IMAD.MOV.U32 R19, RZ, RZ, -0x1 ;  /* 0xffffffffff137424 */ /* 0x000fd800078e00ff */
[----:B------:R-:W-:Y:S05]  /*1000*/  @P0 BRA `(.L_x_13) ;  /* 0x0000000400280947 */ /* 0x000fea0003800000 */
[----:B------:R-:W1:Y:S01]  /*1010*/  LDC.64 R26, c[0x0][0x628] ;  /* 0x00018a00ff1a7b82 */ /* 0x000e620000000a00 */
[----:B------:R-:W-:Y:S02]  /*1020*/  IMAD.MOV.U32 R10, RZ, RZ, R16 ;  /* 0x000000ffff0a7224 */ /* 0x000fe400078e0010 */
[----:B------:R-:W-:-:S05]  /*1030*/  IMAD.MOV.U32 R11, RZ, RZ, R17 ;  /* 0x000000ffff0b7224 */ /* 0x000fca00078e0011 */
[----:B------:R-:W2:Y:S08]  /*1040*/  LDC R18, c[0x0][0x630] ;  /* 0x00018c00ff127b82 */ /* 0x000eb00000000800 */
[----:B------:R-:W3:Y:S01]  /*1050*/  LDC.64 R28, c[0x0][0x620] ;  /* 0x00018800ff1c7b82 */ /* 0x000ee20000000a00 */
[----:B-1----:R-:W-:-:S04]  /*1060*/  ISETP.NE.U32.AND P0, PT, R26, RZ, PT ;  /* 0x000000ff1a00720c */ /* 0x002fc80003f05070 */
[----:B------:R-:W-:-:S13]  /*1070*/  ISETP.NE.AND.EX P0, PT, R27, RZ, PT, P0 ;  /* 0x000000ff1b00720c */ /* 0x000fda0003f05300 */
[----:B--23--:R-:W-:Y:S05]  /*1080*/  @!P0 BRA `(.L_x_14) ;  /* 0x0000000000288947 */ /* 0x00cfea0003800000 */
[----:B------:R-:W1:Y:S02]  /*1090*/  LDC R3, c[0x0][0x634] ;  /* 0x00018d00ff037b82 */ /* 0x000e640000000800 */
[----:B-1----:R-:W-:-:S05]  /*10a0*/  IADD3 R3, P0, R16, R3, RZ ;  /* 0x0000000310037210 */ /* 0x002fca0007f1e0ff */
[----:B------:R-:W-:-:S04]  /*10b0*/  IMAD.X R19, RZ, RZ, R17, P0 ;  /* 0x000000ffff137224 */ /* 0x000fc800000e0611 */
[----:B------:R-:W-:-:S04]  /*10c0*/  IMAD.WIDE.U32 R10, R19, R26, RZ ;  /* 0x0000001a130a7225 */ /* 0x000fc800078e00ff */
[----:B0-----:R-:W-:-:S04]  /*10d0*/  IMAD.WIDE.U32 R12, P0, R3, R27, R10 ;  /* 0x0000001b030c7225 */ /* 0x001fc8000780000a */
[----:B------:R-:W-:-:S04]  /*10e0*/  IMAD.WIDE.U32 R10, R3, R26, RZ ;  /* 0x0000001a030a7225 */ /* 0x000fc800078e00ff */
[----:B------:R-:W-:Y:S01]  /*10f0*/  IMAD.X R15, RZ, RZ, RZ, P0 ;  /* 0x000000ffff0f7224 */ /* 0x000fe200000e06ff */
[----:B------:R-:W-:Y:S01]  /*1100*/  IADD3 RZ, P0, R11, R12, RZ ;  /* 0x0000000c0bff7210 */ /* 0x000fe20007f1e0ff */
[----:B------:R-:W-:-:S04]  /*1110*/  IMAD.MOV.U32 R14, RZ, RZ, R13 ;  /* 0x000000ffff0e7224 */ /* 0x000fc800078e000d */
[----:B------:R-:W-:-:S08]  /*1120*/  IMAD.WIDE.U32.X R10, R19, R27, R14, P0 ;  /* 0x0000001b130a7225 */ /* 0x000fd000000e040e */
.L_x_14:
[----:B------:R-:W1:Y:S01]  /*1130*/  LDC.64 R32, c[0x0][0x640] ;  /* 0x00019000ff207b82 */ /* 0x000e620000000a00 */
[-CC-:B------:R-:W-:Y:S02]  /*1140*/  SHF.R.U64 R30, R10, R18.reuse, R11.reuse ;  /* 0x000000120a1e7219 */ /* 0x180fe4000000120b */
[----:B------:R-:W-:Y:S02]  /*1150*/  SHF.R.U32.HI R3, RZ, R18, R11 ;  /* 0x00000012ff037219 */ /* 0x000fe4000001160b */
[----:B0-----:R-:W-:-:S03]  /*1160*/  IADD3 R13, P0, RZ, -R30, RZ ;  /* 0x8000001eff0d7210 */ /* 0x001fc60007f1e0ff */
[----:B------:R-:W0:Y:S02]  /*1170*/  LDC R14, c[0x0][0x618] ;  /* 0x00018600ff0e7b82 */ /* 0x000e240000000800 */
[----:B------:R-:W-:Y:S02]  /*1180*/  IMAD.X R3, RZ, RZ, ~R3, P0 ;  /* 0x000000ffff037224 */ /* 0x000fe400000e0e03 */
[----:B------:R-:W-:-:S04]  /*1190*/  IMAD.WIDE.U32 R10, R13, R28, R16 ;  /* 0x0000001c0d0a7225 */ /* 0x000fc800078e0010 */
[----:B------:R-:W2:Y:S01]  /*11a0*/  LDC R15, c[0x0][0x608] ;  /* 0x00018200ff0f7b82 */ /* 0x000ea20000000800 */
[----:B------:R-:W-:Y:S02]  /*11b0*/  IMAD R12, R3, R28, RZ ;  /* 0x0000001c030c7224 */ /* 0x000fe400078e02ff */
[----:B------:R-:W-:Y:S02]  /*11c0*/  IMAD.MOV.U32 R28, RZ, RZ, 0x1 ;  /* 0x00000001ff1c7424 */ /* 0x000fe400078e00ff */
[----:B------:R-:W-:Y:S02]  /*11d0*/  IMAD R3, R13, R29, R12 ;  /* 0x0000001d0d037224 */ /* 0x000fe400078e020c */
[----:B------:R-:W-:Y:S01]  /*11e0*/  IMAD.MOV.U32 R12, RZ, RZ, -0x1 ;  /* 0xffffffffff0c7424 */ /* 0x000fe200078e00ff */
[----:B------:R-:W3:Y:S01]  /*11f0*/  LDC R31, c[0x0][0x658] ;  /* 0x00019600ff1f7b82 */ /* 0x000ee20000000800 */
[----:B------:R-:W-:Y:S01]  /*1200*/  IMAD.IADD R3, R11, 0x1, R3 ;  /* 0x000000010b037824 */ /* 0x000fe200078e0203 */
[----:B-1----:R-:W-:-:S04]  /*1210*/  ISETP.NE.U32.AND P0, PT, R32, RZ, PT ;  /* 0x000000ff2000720c */ /* 0x002fc80003f05070 */
[----:B------:R-:W-:Y:S02]  /*1220*/  ISETP.NE.AND.EX P0, PT, R33, RZ, PT, P0 ;  /* 0x000000ff2100720c */ /* 0x000fe40003f05300 */
[----:B------:R-:W1:Y:S01]  /*1230*/  LDC R24, c[0x0][0x600] ;  /* 0x00018000ff187b82 */ /* 0x000e620000000800 */
[-CC-:B0-----:R-:W-:Y:S02]  /*1240*/  SHF.R.U64 R27, R10, R14.reuse, R3.reuse ;  /* 0x0000000e0a1b7219 */ /* 0x181fe40000001203 */
[----:B------:R-:W-:-:S05]  /*1250*/  SHF.R.U32.HI R10, RZ, R14, R3 ;  /* 0x0000000eff0a7219 */ /* 0x000fca0000011603 */
[----:B------:R-:W0:Y:S01]  /*1260*/  LDC R22, c[0x0][0x648] ;  /* 0x00019200ff167b82 */ /* 0x000e220000000800 */
[-CC-:B--2---:R-:W-:Y:S02]  /*1270*/  SHF.R.U64 R35, R27, R15.reuse, R10.reuse ;  /* 0x0000000f1b237219 */ /* 0x184fe4000000120a */
[----:B------:R-:W-:-:S05]  /*1280*/  SHF.R.U32.HI R10, RZ, R15, R10 ;  /* 0x0000000fff0a7219 */ /* 0x000fca000001160a */
[----:B------:R-:W2:Y:S01]  /*1290*/  LDC R26, c[0x0][0x638] ;  /* 0x00018e00ff1a7b82 */ /* 0x000ea20000000800 */
[-CC-:B---3--:R-:W-:Y:S02]  /*12a0*/  SHF.R.U64 R34, R35, R31.reuse, R10.reuse ;  /* 0x0000001f23227219 */ /* 0x188fe4000000120a */
[-C--:B------:R-:W-:Y:S02]  /*12b0*/  SHF.L.U32 R3, R12, R31.reuse, RZ ;  /* 0x0000001f0c037219 */ /* 0x080fe400000006ff */
[----:B------:R-:W-:Y:S01]  /*12c0*/  SHF.R.U32.HI R11, RZ, R31, R10 ;  /* 0x0000001fff0b7219 */ /* 0x000fe2000001160a */
[----:B------:R-:W-:Y:S01]  /*12d0*/  IMAD.MOV.U32 R10, RZ, RZ, R34 ;  /* 0x000000ffff0a7224 */ /* 0x000fe200078e0022 */
[----:B------:R-:W-:Y:S01]  /*12e0*/  LOP3.LUT R18, RZ, R3, RZ, 0x33, !PT ;  /* 0x00000003ff127212 */ /* 0x000fe200078e33ff */
[----:B------:R-:W3:Y:S01]  /*12f0*/  LDC R29, c[0x0][0x610] ;  /* 0x00018400ff1d7b82 */ /* 0x000ee20000000800 */
[----:B------:R-:W-:Y:S05]  /*1300*/  @!P0 BRA `(.L_x_15) ;  /* 0x0000000000288947 */ /* 0x000fea0003800000 */
[----:B------:R-:W4:Y:S02]  /*1310*/  LDC R3, c[0x0][0x64c] ;  /* 0x00019300ff037b82 */ /* 0x000f240000000800 */
[----:B----4-:R-:W-:-:S05]  /*1320*/  IADD3 R3, P0, R34, R3, RZ ;  /* 0x0000000322037210 */ /* 0x010fca0007f1e0ff */
[----:B------:R-:W-:-:S04]  /*1330*/  IMAD.X R19, RZ, RZ, R11, P0 ;  /* 0x000000ffff137224 */ /* 0x000fc800000e060b */
[----:B------:R-:W-:-:S04]  /*1340*/  IMAD.WIDE.U32 R10, R19, R32, RZ ;  /* 0x00000020130a7225 */ /* 0x000fc800078e00ff */
[----:B------:R-:W-:-:S04]  /*1350*/  IMAD.WIDE.U32 R12, P0, R3, R33, R10 ;  /* 0x00000021030c7225 */ /* 0x000fc8000780000a */
[----:B------:R-:W-:-:S04]  /*1360*/  IMAD.WIDE.U32 R10, R3, R32, RZ ;  /* 0x00000020030a7225 */ /* 0x000fc800078e00ff */
[----:B------:R-:W-:Y:S01]  /*1370*/  IMAD.X R15, RZ, RZ, RZ, P0 ;  /* 0x000000ffff0f7224 */ /* 0x000fe200000e06ff */
[----:B------:R-:W-:Y:S01]  /*1380*/  IADD3 RZ, P0, R11, R12, RZ ;  /* 0x0000000c0bff7210 */ /* 0x000fe20007f1e0ff */
[----:B------:R-:W-:-:S04]  /*1390*/  IMAD.MOV.U32 R14, RZ, RZ, R13 ;  /* 0x000000ffff0e7224 */ /* 0x000fc800078e000d */
[----:B------:R-:W-:-:S08]  /*13a0*/  IMAD.WIDE.U32.X R10, R19, R33, R14, P0 ;  /* 0x00000021130a7225 */ /* 0x000fd000000e040e */
.L_x_15:
[----:B0-----:R-:W-:Y:S01]  /*13b0*/  SHF.R.U64 R7, R10, R22, R11 ;  /* 0x000000160a077219 */ /* 0x001fe2000000120b */
[----:B-1----:R-:W-:Y:S01]  /*13c0*/  VIADD R10, R24, 0xffffffff ;  /* 0xffffffff180a7836 */ /* 0x002fe20000000000 */
[----:B------:R-:W-:Y:S01]  /*13d0*/  SHF.L.U32 R3, R28, R31, RZ ;  /* 0x0000001f1c037219 */ /* 0x000fe200000006ff */
[----:B------:R-:W-:Y:S01]  /*13e0*/  @P1 IMAD R21, R25, R20, R6 ;  /* 0x0000001419151224 */ /* 0x000fe200078e0206 */
[----:B------:R-:W-:Y:S01]  /*13f0*/  LOP3.LUT R18, R35, R18, RZ, 0xc0, !PT ;  /* 0x0000001223127212 */ /* 0x000fe200078ec0ff */
[----:B------:R-:W-:Y:S02]  /*1400*/  IMAD.MOV R11, RZ, RZ, -R7 ;  /* 0x000000ffff0b7224 */ /* 0x000fe400078e0a07 */
[----:B------:R-:W-:Y:S02]  /*1410*/  IMAD.MOV.U32 R6, RZ, RZ, 0x1 ;  /* 0x00000001ff067424 */ /* 0x000fe400078e00ff */
[----:B------:R-:W-:Y:S01]  /*1420*/  IMAD R18, R3, R7, R18 ;  /* 0x0000000703127224 */ /* 0x000fe200078e0212 */
[----:B------:R-:W-:Y:S01]  /*1430*/  LOP3.LUT R7, R27, R10, RZ, 0xc0, !PT ;  /* 0x0000000a1b077212 */ /* 0x000fe200078ec0ff */
[----:B--2---:R-:W-:-:S02]  /*1440*/  IMAD R3, R11, R26, R34 ;  /* 0x0000001a0b037224 */ /* 0x004fc400078e0222 */
[----:B---3--:R-:W-:Y:S02]  /*1450*/  IMAD R22, R18, R29, R21 ;  /* 0x0000001d12167224 */ /* 0x008fe400078e0215 */
[----:B------:R-:W-:Y:S01]  /*1460*/  IMAD R7, R3, R24, R7 ;  /* 0x0000001803077224 */ /* 0x000fe200078e0207 */
[----:B------:R-:W-:Y:S01]  /*1470*/  PRMT R3, R6, 0x7610, R3 ;  /* 0x0000761006037816 */ /* 0x000fe20000000003 */
[----:B------:R-:W-:-:S03]  /*1480*/  IMAD.MOV.U32 R19, RZ, RZ, R30 ;  /* 0x000000ffff137224 */ /* 0x000fc600078e001e */
[----:B------:R-:W-:Y:S02]  /*1490*/  SEL R18, R7, R22, !P1 ;  /* 0x0000001607127207 */ /* 0x000fe40004800000 */
[----:B------:R-:W-:-:S07]  /*14a0*/  SEL R22, R22, R7, !P1 ;  /* 0x0000000716167207 */ /* 0x000fce0004800000 */
.L_x_13:
[----:B------:R-:W-:Y:S05]  /*14b0*/  @!P2 BRA `(.L_x_16) ;  /* 0x00000000000ca947 */ /* 0x000fea0003800000 */
[----:B------:R-:W-:Y:S01]  /*14c0*/  UCGABAR_WAIT ;  /* 0x0000000000007dc7 */ /* 0x000fe20008000000 */
[----:B------:R-:W-:Y:S01]  /*14d0*/  CCTL.IVALL ;  /* 0x00000000ff00798f */ /* 0x000fe20002000000 */
[----:B------:R-:W-:Y:S05]  /*14e0*/  BRA `(.L_x_17) ;  /* 0x0000000000047947 */ /* 0x000fea0003800000 */
.L_x_16:
[----:B------:R-:W-:Y:S06]  /*14f0*/  BAR.SYNC.DEFER_BLOCKING 0x0 ;  /* 0x0000000000007b1d */ /* 0x000fec0000010000 */
.L_x_17:
[----:B------:R-:W-:Y:S05]  /*1500*/  @!P4 BRA `(.L_x_18) ;  /* 0x0000004800ccc947 */ /* 0x000fea0003800000 */
[----:B------:R-:W-:-:S13]  /*1510*/  ISETP.GT.U32.AND P0, PT, R36, 0x1, PT ;  /* 0x000000012400780c */ /* 0x000fda0003f04070 */
[----:B------:R-:W-:Y:S05]  /*1520*/  @P0 EXIT ;  /* 0x000000000000094d */ /* 0x000fea0003800000 */
.L_x_19:
[----:B------:R-:W-:-:S08]  /*1530*/  NOP ;  /* 0x0000000000007918 */ /* 0x000fd00000000000 */
[----:B------:R-:W1:Y:S02]  /*1540*/  USETMAXREG.TRY_ALLOC.CTAPOOL UP0, 0xe8 ;  /* 0x000000e8000079c8 */ /* 0x000e640008000600 */
[----:B-1----:R-:W-:-:S13]  /*1550*/  PLOP3.LUT P0, PT, PT, PT, UP0, 0x80, 0x0 ;  /* 0x000000000000781c */ /* 0x002fda0003f0f008 */
[----:B------:R-:W-:Y:S05]  /*1560*/  @!P0 BRA `(.L_x_19) ;  /* 0xfffffffc00f08947 */ /* 0x000fea000383ffff */
[----:B------:R-:W-:-:S13]  /*1570*/  LOP3.LUT P0, RZ, R3, 0xff, RZ, 0xc0, !PT ;  /* 0x000000ff03ff7812 */ /* 0x000fda000780c0ff */
[----:B------:R-:W-:Y:S05]  /*1580*/  @!P0 EXIT ;  /* 0x000000000000894d */ /* 0x000fea0003800000 */
[----:B------:R-:W2:Y:S01]  /*1590*/  LDL.64 R10, [R1] ;  /* 0x00000000010a7983 */ /* 0x000ea20000100a00 */
[----:B------:R-:W1:Y:S01]  /*15a0*/  S2UR UR4, SR_CgaCtaId ;  /* 0x00000000000479c3 */ /* 0x000e620000008800 */
[CC--:B------:R-:W-:Y:S01]  /*15b0*/  LEA.HI R3, R8.reuse, R5.reuse, RZ, 0x2 ;  /* 0x0000000508037211 */ /* 0x0c0fe200078f10ff */
[----:B------:R-:W-:Y:S01]  /*15c0*/  UMOV UR40, 0x400 ;  /* 0x0000040000287882 */ /* 0x000fe20000000000 */
[----:B------:R-:W-:Y:S01]  /*15d0*/  UISETP.LT.AND UP0, UPT, UR38, 0x1, UPT ;  /* 0x000000012600788c */ /* 0x000fe2000bf01270 */
[----:B------:R-:W-:Y:S01]  /*15e0*/  LEA.HI R8, R8, R5, RZ, 0x5 ;  /* 0x0000000508087211 */ /* 0x000fe200078f28ff */
[----:B------:R-:W-:Y:S01]  /*15f0*/  UIADD3 UR5, UR43, -0x1, URZ ;  /* 0xffffffff2b057890 */ /* 0x000fe2000fffe03f */
[--C-:B------:R-:W-:Y:S01]  /*1600*/  SHF.R.S32.HI R68, RZ, 0x2, R3.reuse ;  /* 0x00000002ff447819 */ /* 0x100fe20000011403 */
[----:B------:R-:W-:Y:S01]  /*1610*/  USEL UR42, UR38, 0x1, UP0 ;  /* 0x00000001262a7887 */ /* 0x000fe20008000000 */
[----:B------:R-:W3:Y:S01]  /*1620*/  LDC R6, c[0x0][0x658] ;  /* 0x00019600ff067b82 */ /* 0x000ee20000000800 */
[----:B------:R-:W-:Y:S01]  /*1630*/  SHF.R.S32.HI R7, RZ, 0x1f, R3 ;  /* 0x0000001fff077819 */ /* 0x000fe20000011403 */
[----:B------:R-:W-:Y:S01]  /*1640*/  UISETP.NE.AND UP0, UPT, UR5, URZ, UPT ;  /* 0x0000003f0500728c */ /* 0x000fe2000bf05270 */
[----:B------:R-:W-:Y:S01]  /*1650*/  LOP3.LUT R4, R3, 0xfffffffc, RZ, 0xc0, !PT ;  /* 0xfffffffc03047812 */ /* 0x000fe200078ec0ff */
[----:B------:R-:W-:Y:S01]  /*1660*/  ULDC UR8, c[0x0][0x284] ;  /* 0x0000a10000087ab9 */ /* 0x000fe20000000800 */
[----:B------:R-:W-:Y:S01]  /*1670*/  LEA.HI R7, R7, R68, RZ, 0x3 ;  /* 0x0000004407077211 */ /* 0x000fe200078f18ff */
[----:B------:R-:W-:Y:S01]  /*1680*/  USEL UR7, URZ, 0x1, UP0 ;  /* 0x000000013f077887 */ /* 0x000fe20008000000 */
[----:B------:R-:W-:Y:S01]  /*1690*/  SHF.R.S32.HI R3, RZ, 0x5, R8 ;  /* 0x00000005ff037819 */ /* 0x000fe20000011408 */
[----:B------:R-:W4:Y:S01]  /*16a0*/  LDC.64 R72, c[0x0][0x5c8] ;  /* 0x00017200ff487b82 */ /* 0x000f220000000a00 */
[----:B------:R-:W-:Y:S01]  /*16b0*/  LOP3.LUT R7, R7, 0xfffffff8, RZ, 0xc0, !PT ;  /* 0xfffffff807077812 */ /* 0x000fe200078ec0ff */
[----:B------:R-:W-:Y:S01]  /*16c0*/  IMAD.IADD R4, R5, 0x1, -R4 ;  /* 0x0000000105047824 */ /* 0x000fe200078e0a04 */
[----:B------:R-:W-:Y:S01]  /*16d0*/  LOP3.LUT R80, R23, 0x1, RZ, 0xfc, !PT ;  /* 0x0000000117507812 */ /* 0x000fe200078efcff */
[----:B------:R-:W-:Y:S01]  /*16e0*/  IMAD.MOV.U32 R5, RZ, RZ, -0x1 ;  /* 0xffffffffff057424 */ /* 0x000fe200078e00ff */
[----:B------:R-:W-:Y:S01]  /*16f0*/  USHF.L.U32 UR39, UR38, 0x1, URZ ;  /* 0x0000000126277899 */ /* 0x000fe2000800063f */
[----:B------:R-:W-:Y:S01]  /*1700*/  IMAD.IADD R68, R68, 0x1, -R7 ;  /* 0x0000000144447824 */ /* 0x000fe200078e0a07 */
[----:B------:R-:W-:Y:S01]  /*1710*/  UIADD3 UR42, -UR42, UR38, URZ ;  /* 0x000000262a2a7290 */ /* 0x000fe2000fffe13f */
[----:B------:R-:W0:Y:S01]  /*1720*/  LDC R75, c[0x0][0x288] ;  /* 0x0000a200ff4b7b82 */ /* 0x000e220000000800 */
[----:B-1----:R-:W-:Y:S01]  /*1730*/  ULEA UR40, UR4, UR40, 0x18 ;  /* 0x0000002804287291 */ /* 0x002fe2000f8ec03f */
[----:B------:R-:W-:Y:S01]  /*1740*/  IMAD.SHL.U32 R70, R4, 0x2, RZ ;  /* 0x0000000204467824 */ /* 0x000fe200078e00ff */
[----:B------:R-:W-:Y:S01]  /*1750*/  USHF.L.U32 UR4, UR5, 0x3, URZ ;  /* 0x0000000305047899 */ /* 0x000fe2000800063f */
[--C-:B------:R-:W-:Y:S01]  /*1760*/  SHF.R.S32.HI R69, RZ, 0x1f, R68.reuse ;  /* 0x0000001fff457819 */ /* 0x100fe20000011444 */
[----:B------:R-:W-:Y:S01]  /*1770*/  UIADD3 UR5, UR40, 0x18200, URZ ;  /* 0x0001820028057890 */ /* 0x000fe2000fffe03f */
[--C-:B------:R-:W-:Y:S01]  /*1780*/  IMAD R77, R3, -0x10, -R68.reuse ;  /* 0xfffffff0034d7824 */ /* 0x100fe200078e0a44 */
[----:B------:R-:W-:Y:S01]  /*1790*/  UIADD3 UR6, UR40, 0x200, URZ ;  /* 0x0000020028067890 */ /* 0x000fe2000fffe03f */
[----:B---3--:R-:W-:Y:S01]  /*17a0*/  SHF.L.U32 R5, R5, R6, RZ ;  /* 0x0000000605057219 */ /* 0x008fe200000006ff */
[----:B------:R-:W-:Y:S01]  /*17b0*/  USHF.R.U32.HI UR5, URZ, 0x4, UR5 ;  /* 0x000000043f057899 */ /* 0x000fe20008011605 */
[----:B------:R-:W-:Y:S01]  /*17c0*/  IMAD.WIDE R68, R3, 0x10, R68 ;  /* 0x0000001003447825 */ /* 0x000fe200078e0244 */
[----:B------:R-:W-:Y:S01]  /*17d0*/  USHF.R.U32.HI UR6, URZ, 0x4, UR6 ;  /* 0x000000043f067899 */ /* 0x000fe20008011606 */
[----:B------:R-:W-:Y:S01]  /*17e0*/  LOP3.LUT R76, RZ, R5, RZ, 0x33, !PT ;  /* 0x00000005ff4c7212 */ /* 0x000fe200078e33ff */
[----:B------:R-:W-:Y:S01]  /*17f0*/  UIADD3 UR41, UR40, 0xd0, URZ ;  /* 0x000000d028297890 */ /* 0x000fe2000fffe03f */
[----:B------:R-:W-:Y:S01]  /*1800*/  IMAD.U32 R81, RZ, RZ, UR7 ;  /* 0x00000007ff517e24 */ /* 0x000fe2000f8e00ff */
[----:B------:R-:W-:Y:S01]  /*1810*/  ULOP3.LUT UR4, UR4, 0x8, URZ, 0xc0, !UPT ;  /* 0x0000000804047892 */ /* 0x000fe2000f8ec03f */
[C---:B----4-:R-:W-:Y:S01]  /*1820*/  SHF.L.U64.HI R73, R72.reuse, 0x3, R73 ;  /* 0x0000000348497819 */ /* 0x050fe20000010249 */
[----:B------:R-:W-:Y:S01]  /*1830*/  ULOP3.LUT UR5, UR5, 0x3fff, URZ, 0xc0, !UPT ;  /* 0x00003fff05057892 */ /* 0x000fe2000f8ec03f */
[----:B------:R-:W-:Y:S01]  /*1840*/  IMAD.SHL.U32 R72, R72, 0x8, RZ ;  /* 0x0000000848487824 */ /* 0x000fe200078e00ff */
[----:B------:R-:W-:Y:S01]  /*1850*/  ULOP3.LUT UR6, UR6, 0x3fff, URZ, 0xc0, !UPT ;  /* 0x00003fff06067892 */ /* 0x000fe2000f8ec03f */
[----:B------:R-:W-:Y:S01]  /*1860*/  SHF.R.S32.HI R71, RZ, 0x1f, R70 ;  /* 0x0000001fff477819 */ /* 0x000fe20000011446 */
[----:B------:R-:W-:Y:S01]  /*1870*/  VIADD R77, R77, UR8 ;  /* 0x000000084d4d7c36 */ /* 0x000fe20008000000 */
[----:B------:R-:W-:Y:S01]  /*1880*/  ULEA UR43, UR43, UR41, 0x3 ;  /* 0x000000292b2b7291 */ /* 0x000fe2000f8e183f */
[----:B0-----:R-:W-:Y:S01]  /*1890*/  IMAD R75, R4, -0x2, R75 ;  /* 0xfffffffe044b7824 */ /* 0x001fe200078e024b */
[----:B------:R-:W-:-:S02]  /*18a0*/  ULOP3.LUT UR44, UR4, 0x8, URZ, 0x3c, !UPT ;  /* 0x00000008042c7892 */ /* 0x000fc4000f8e3c3f */
[----:B------:R-:W-:Y:S02]  /*18b0*/  ULOP3.LUT UR45, UR4, 0x18, URZ, 0x3c, !UPT ;  /* 0x00000018042d7892 */ /* 0x000fe4000f8e3c3f */
[----:B------:R-:W-:Y:S02]  /*18c0*/  ULOP3.LUT UR46, UR5, 0x10000, URZ, 0xfc, !UPT ;  /* 0x00010000052e7892 */ /* 0x000fe4000f8efc3f */
[----:B------:R-:W-:Y:S01]  /*18d0*/  ULOP3.LUT UR47, UR6, 0x10000, URZ, 0xfc, !UPT ;  /* 0x00010000062f7892 */ /* 0x000fe2000f8efc3f */
[----:B--2---:R-:W-:-:S11]  /*18e0*/  SHF.L.U64.HI R74, R10, 0x1, R0 ;  /* 0x000000010a4a7819 */ /* 0x004fd60000010200 */
.L_x_119:
[----:B------:R-:W-:-:S04]  /*18f0*/  SHF.L.U32 R0, R81, 0x1f, RZ ;  /* 0x0000001f51007819 */ /* 0x000fc800000006ff */
[----:B------:R-:W0:Y:S02]  /*1900*/  SYNCS.PHASECHK.TRANS64.TRYWAIT P0, [UR43+-0x8], R0 ;  /* 0xfffff800ff0075a7 */ /* 0x000e24000800016b */
[----:B01-34-:R-:W-:Y:S05]  /*1910*/  @!P0 BRA `(.L_x_20) ;  /* 0x0000005800e88947 */ /* 0x01bfea0003800000 */
.L_x_149:
[----:B------:R-:W-:Y:S02]  /*1920*/  ULDC UR4, c[0x0][0x28c] ;  /* 0x0000a30000047ab9 */ /* 0x000fe40000000800 */
[----:B------:R-:W-:-:S13]  /*1930*/  ISETP.LT.AND P0, PT, RZ, UR4, PT ;  /* 0x00000004ff007c0c */ /* 0x000fda000bf01270 */
[----:B------:R-:W-:Y:S05]  /*1940*/  @P0 BRA `(.L_x_21) ;  /* 0x0000000000400947 */ /* 0x000fea0003800000 */
[----:B0-----:R-:W-:Y:S01]  /*1950*/  MOV R0, 0x0 ;  /* 0x0000000000007802 */ /* 0x001fe20000000f00 */
[----:B------:R-:W-:Y:S01]  /*1960*/  ULDC.64 UR4, c[0x4][0x68] ;  /* 0x01001a0000047ab9 */ /* 0x000fe20000000a00 */
[----:B------:R-:W-:Y:S01]  /*1970*/  ULDC.64 UR6, c[0x4][0x8] ;  /* 0x0100020000067ab9 */ /* 0x000fe20000000a00 */
[----:B------:R-:W-:Y:S01]  /*1980*/  IMAD.U32 R4, RZ, RZ, UR4 ;  /* 0x00000004ff047e24 */ /* 0x000fe2000f8e00ff */
[----:B------:R0:W1:Y:S01]  /*1990*/  LDC.64 R14, c[0x4][R0] ;  /* 0x01000000000e7b82 */ /* 0x0000620000000a00 */
[----:B------:R-:W-:Y:S01]  /*19a0*/  IMAD.U32 R5, RZ, RZ, UR5 ;  /* 0x00000005ff057e24 */ /* 0x000fe2000f8e00ff */
[----:B------:R-:W-:Y:S01]  /*19b0*/  ULDC.64 UR4, c[0x4][0x70] ;  /* 0x01001c0000047ab9 */ /* 0x000fe20000000a00 */
[----:B------:R-:W-:Y:S02]  /*19c0*/  IMAD.U32 R10, RZ, RZ, UR6 ;  /* 0x00000006ff0a7e24 */ /* 0x000fe4000f8e00ff */
[----:B------:R-:W-:Y:S02]  /*19d0*/  IMAD.U32 R6, RZ, RZ, UR4 ;  /* 0x00000004ff067e24 */ /* 0x000fe4000f8e00ff */
[----:B------:R-:W-:-:S02]  /*19e0*/  IMAD.U32 R7, RZ, RZ, UR5 ;  /* 0x00000005ff077e24 */ /* 0x000fc4000f8e00ff */
[----:B------:R-:W-:Y:S02]  /*19f0*/  IMAD.U32 R11, RZ, RZ, UR7 ;  /* 0x00000007ff0b7e24 */ /* 0x000fe4000f8e00ff */
[----:B------:R-:W-:Y:S02]  /*1a00*/  IMAD.MOV.U32 R8, RZ, RZ, 0x1e1 ;  /* 0x000001e1ff087424 */ /* 0x000fe400078e00ff */
[----:B------:R-:W-:Y:S02]  /*1a10*/  IMAD.MOV.U32 R12, RZ, RZ, 0x1 ;  /* 0x00000001ff0c7424 */ /* 0x000fe400078e00ff */
[----:B0-----:R-:W-:-:S07]  /*1a20*/  IMAD.MOV.U32 R13, RZ, RZ, RZ ;  /* 0x000000ffff0d7224 */ /* 0x001fce00078e00ff */
[----:B------:R-:W-:-:S07]  /*1a30*/  LEPC R20, `(.L_x_21) ;  /* 0x000000001014794e */ /* 0x000fce0000000000 */
[----:B-1---5:R-:W-:Y:S05]  /*1a40*/  CALL.ABS.NOINC R14 ;  /* 0x000000000e007343 */ /* 0x022fea0003c00000 */
.L_x_21:
[----:B------:R-:W-:-:S13]  /*1a50*/  ISETP.NE.AND P0, PT, R80, 0x3, PT ;  /* 0x000000035000780c */ /* 0x000fda0003f05270 */
[----:B------:R-:W-:Y:S05]  /*1a60*/  @!P0 BRA `(.L_x_22) ;  /* 0x0000000000048947 */ /* 0x000fea0003800000 */
[----:B------:R-:W-:Y:S01]  /*1a70*/  BPT.TRAP 0x1 ;  /* 0x000000040000795c */ /* 0x000fe20000300000 */
.L_x_22:
[----:B0-----:R-:W-:Y:S02]  /*1a80*/  IMAD.U32 R3, RZ, RZ, UR36 ;  /* 0x00000024ff037e24 */ /* 0x001fe4000f8e00ff */
[----:B------:R-:W-:-:S03]  /*1a90*/  IMAD.U32 R0, RZ, RZ, UR37 ;  /* 0x00000025ff007e24 */ /* 0x000fc6000f8e00ff */
[----:B------:R-:W-:Y:S02]  /*1aa0*/  LEA R3, R3, UR40, 0x3 ;  /* 0x0000002803037c11 */ /* 0x000fe4000f8e18ff */
[----:B------:R-:W-:-:S04]  /*1ab0*/  SHF.L.U32 R0, R0, 0x1f, RZ ;  /* 0x0000001f00007819 */ /* 0x000fc800000006ff */
[----:B------:R0:W1:Y:S01]  /*1ac0*/  SYNCS.PHASECHK.TRANS64.TRYWAIT P1, [R3+URZ], R0 ;  /* 0x00000000030075a7 */ /* 0x000062000802017f */
[----:B------:R-:W-:Y:S05]  /*1ad0*/  @!P0 BRA `(.L_x_23) ;  /* 0x0000000000048947 */ /* 0x000fea0003800000 */
[----:B------:R-:W-:Y:S01]  /*1ae0*/  BPT.TRAP 0x1 ;  /* 0x000000040000795c */ /* 0x000fe20000300000 */
.L_x_23:
[----:B-1----:R-:W-:Y:S05]  /*1af0*/  @P1 BRA `(.L_x_24) ;  /* 0x0000000000081947 */ /* 0x002fea0003800000 */
[----:B------:R-:W1:Y:S02]  /*1b00*/  SYNCS.PHASECHK.TRANS64.TRYWAIT P1, [R3+URZ], R0 ;  /* 0x00000000030075a7 */ /* 0x000e64000802017f */
[----:B-1----:R-:W-:Y:S05]  /*1b10*/  @!P1 BRA `(.L_x_25) ;  /* 0x0000005800809947 */ /* 0x002fea0003800000 */
.L_x_24:
[----:B------:R-:W-:Y:S05]  /*1b20*/  WARPSYNC.ALL ;  /* 0x0000000000007948 */ /* 0x000fea0003800000 */
[----:B------:R-:W-:Y:S01]  /*1b30*/  ULEA UR9, UR36, UR47, 0x9 ;  /* 0x0000002f24097291 */ /* 0x000fe2000f8e483f */
[----:B------:R-:W-:Y:S01]  /*1b40*/  WARPGROUP.ARRIVE ;  /* 0x00000000000079c5 */ /* 0x000fe20000000000 */
[----:B------:R-:W-:Y:S01]  /*1b50*/  UIMAD UR8, UR36, 0x280, UR46 ;  /* 0x00000280240878a4 */ /* 0x000fe2000f8e022e */
[----:B01----:R-:W-:Y:S01]  /*1b60*/  IMAD.U32 R0, RZ, RZ, UR42 ;  /* 0x0000002aff007e24 */ /* 0x003fe2000f8e00ff */
[----:B------:R-:W-:Y:S01]  /*1b70*/  UMOV UR5, 0x40000040 ;  /* 0x4000004000057882 */ /* 0x000fe20000000000 */
[----:B------:R-:W-:Y:S01]  /*1b80*/  UMOV UR7, 0x40000040 ;  /* 0x4000004000077882 */ /* 0x000fe20000000000 */
[----:B------:R-:W-:Y:S01]  /*1b90*/  UIADD3 UR10, UR8, 0x80, URZ ;  /* 0x00000080080a7890 */ /* 0x000fe2000fffe03f */
[----:B------:R-:W-:-:S02]  /*1ba0*/  UMOV UR4, UR9 ;  /* 0x0000000900047c82 */ /* 0x000fc40008000000 */
[----:B------:R-:W-:Y:S01]  /*1bb0*/  UMOV UR6, UR8 ;  /* 0x0000000800067c82 */ /* 0x000fe20008000000 */
[----:B------:R-:W-:Y:S01]  /*1bc0*/  UIADD3 UR11, UR8, 0x100, URZ ;  /* 0x00000100080b7890 */ /* 0x000fe2000fffe03f */
[----:B------:R-:W-:Y:S01]  /*1bd0*/  HGMMA.64x16x16.F32.BF16 R56, gdesc[UR4], RZ, !UPT, gsb0 ;  /* 0x00200000043879f0 */ /* 0x000fe2000c0018ff */
[----:B------:R-:W-:Y:S01]  /*1be0*/  UMOV UR7, 0x40000040 ;  /* 0x4000004000077882 */ /* 0x000fe20000000000 */
[----:B------:R-:W-:Y:S01]  /*1bf0*/  UMOV UR6, UR10 ;  /* 0x0000000a00067c82 */ /* 0x000fe20008000000 */
[----:B------:R-:W-:Y:S01]  /*1c00*/  UIADD3 UR12, UR8, 0x180, URZ ;  /* 0x00000180080c7890 */ /* 0x000fe2000fffe03f */
[----:B------:R-:W-:Y:S01]  /*1c10*/  ISETP.GE.AND P1, PT, R0, 0x1, PT ;  /* 0x000000010000780c */ /* 0x000fe20003f26270 */
[----:B------:R-:W-:Y:S01]  /*1c20*/  UIADD3 UR10, UR8, 0x200, URZ ;  /* 0x00000200080a7890 */ /* 0x000fe2000fffe03f */
[----:B------:R-:W-:Y:S02]  /*1c30*/  WARPGROUP.DEPBAR.LE gsb0, 0x0 ;  /* 0x00008000000079c5 */ /* 0x000fe40000010000 */
[----:B------:R-:W-:-:S06]  /*1c40*/  WARPGROUP.ARRIVE ;  /* 0x00000000000079c5 */ /* 0x000fcc0000000000 */
[----:B------:R-:W-:Y:S01]  /*1c50*/  HGMMA.64x16x16.F32.BF16 R48, gdesc[UR4], RZ, !UPT, gsb0 ;  /* 0x00200000043079f0 */ /* 0x000fe2000c0018ff */
[----:B------:R-:W-:Y:S01]  /*1c60*/  UMOV UR6, UR11 ;  /* 0x0000000b00067c82 */ /* 0x000fe20008000000 */
[----:B------:R-:W-:Y:S01]  /*1c70*/  UMOV UR7, 0x40000040 ;  /* 0x4000004000077882 */ /* 0x000fe20000000000 */
        /* <DEDUP_REMOVED lines=16> */
[----:B------:R-:W-:Y:S02]  /*1d80*/  UIADD3 UR4, UR9, 0x2, URZ ;  /* 0x0000000209047890 */ /* 0x000fe4000fffe03f */
[----:B------:R-:W-:Y:S01]  /*1d90*/  UIADD3 UR6, UR8, 0x2, URZ ;  /* 0x0000000208067890 */ /* 0x000fe2000fffe03f */
[----:B------:R-:W-:Y:S01]  /*1da0*/  UMOV UR5, 0x40000040 ;  /* 0x4000004000057882 */ /* 0x000fe20000000000 */
[----:B------:R-:W-:Y:S01]  /*1db0*/  UMOV UR7, 0x40000040 ;  /* 0x4000004000077882 */ /* 0x000fe20000000000 */
[----:B------:R-:W-:Y:S02]  /*1dc0*/  WARPGROUP.DEPBAR.LE gsb0, 0x0 ;  /* 0x00008000000079c5 */ /* 0x000fe40000010000 */
[----:B------:R-:W-:-:S06]  /*1dd0*/  WARPGROUP.ARRIVE ;  /* 0x00000000000079c5 */ /* 0x000fcc0000000000 */
[----:B------:R-:W-:Y:S01]  /*1de0*/  HGMMA.64x16x16.F32.BF16 R56, gdesc[UR4], R56, gsb0 ;  /* 0x00200000043879f0 */ /* 0x000fe20008001838 */
[----:B------:R-:W-:Y:S01]  /*1df0*/  UMOV UR6, UR10 ;  /* 0x0000000a00067c82 */ /* 0x000fe20008000000 */
[----:B------:R-:W-:Y:S01]  /*1e00*/  UMOV UR7, 0x40000040 ;  /* 0x4000004000077882 */ /* 0x000fe20000000000 */
[----:B------:R-:W-:Y:S01]  /*1e10*/  UIADD3 UR10, UR8, 0x202, URZ ;  /* 0x00000202080a7890 */ /* 0x000fe2000fffe03f */
        /* <DEDUP_REMOVED lines=55> */
[----:B------:R-:W-:Y:S02]  /*2190*/  UIADD3 UR9, UR8, 0x86, URZ ;  /* 0x0000008608097890 */ /* 0x000fe4000fffe03f */
        /* <DEDUP_REMOVED lines=23> */
[----:B------:R-:W-:Y:S03]  /*2310*/  HGMMA.64x16x16.F32.BF16 R24, gdesc[UR4], R24, gsb0 ;  /* 0x00200000041879f0 */ /* 0x000fe60008001818 */
[----:B------:R-:W-:Y:S02]  /*2320*/  WARPGROUP.DEPBAR.LE gsb0, 0x0 ;  /* 0x00008000000079c5 */ /* 0x000fe40000010000 */
[----:B------:R-:W-:Y:S05]  /*2330*/  @!P1 BRA `(.L_x_26) ;  /* 0x0000000800949947 */ /* 0x000fea0003800000 */
[----:B------:R-:W-:Y:S01]  /*2340*/  UIADD3 UR4, UR36, 0x1, URZ ;  /* 0x0000000124047890 */ /* 0x000fe2000fffe03f */
[----:B------:R-:W-:Y:S02]  /*2350*/  IMAD.U32 R0, RZ, RZ, UR42 ;  /* 0x0000002aff007e24 */ /* 0x000fe4000f8e00ff */
[----:B------:R-:W-:Y:S01]  /*2360*/  IMAD.U32 R3, RZ, RZ, UR36 ;  /* 0x00000024ff037e24 */ /* 0x000fe2000f8e00ff */
[----:B------:R-:W-:-:S04]  /*2370*/  UISETP.NE.AND UP0, UPT, UR4, 0xc, UPT ;  /* 0x0000000c0400788c */ /* 0x000fc8000bf05270 */
[----:B------:R-:W-:Y:S02]  /*2380*/  USEL UR5, URZ, 0x1, UP0 ;  /* 0x000000013f057887 */ /* 0x000fe40008000000 */
[----:B------:R-:W-:Y:S02]  /*2390*/  USEL UR4, UR4, URZ, UP0 ;  /* 0x0000003f04047287 */ /* 0x000fe40008000000 */
[----:B------:R-:W-:-:S06]  /*23a0*/  ULOP3.LUT UR5, UR37, UR5, URZ, 0x3c, !UPT ;  /* 0x0000000525057292 */ /* 0x000fcc000f8e3c3f */
[----:B------:R-:W-:-:S07]  /*23b0*/  IMAD.U32 R6, RZ, RZ, UR5 ;  /* 0x00000005ff067e24 */ /* 0x000fce000f8e00ff */
.L_x_33:
[----:B------:R-:W-:Y:S05]  /*23c0*/  @!P0 BRA `(.L_x_27) ;  /* 0x0000000000048947 */ /* 0x000fea0003800000 */
[----:B------:R-:W-:Y:S01]  /*23d0*/  BPT.TRAP 0x1 ;  /* 0x000000040000795c */ /* 0x000fe20000300000 */
.L_x_27:
[----:B------:R-:W-:Y:S01]  /*23e0*/  ULEA UR5, UR4, UR40, 0x3 ;  /* 0x0000002804057291 */ /* 0x000fe2000f8e183f */
[----:B------:R-:W-:-:S08]  /*23f0*/  SHF.L.U32 R4, R6, 0x1f, RZ ;  /* 0x0000001f06047819 */ /* 0x000fd000000006ff */
[----:B------:R0:W1:Y:S01]  /*2400*/  SYNCS.PHASECHK.TRANS64.TRYWAIT P1, [UR5], R4 ;  /* 0x00000004ff0075a7 */ /* 0x0000620008020145 */
[----:B------:R-:W-:Y:S05]  /*2410*/  @!P0 BRA `(.L_x_28) ;  /* 0x0000000000048947 */ /* 0x000fea0003800000 */
[----:B------:R-:W-:Y:S01]  /*2420*/  BPT.TRAP 0x1 ;  /* 0x000000040000795c */ /* 0x000fe20000300000 */
.L_x_28:
[----:B-1----:R-:W-:Y:S05]  /*2430*/  @P1 BRA `(.L_x_29) ;  /* 0x0000000000081947 */ /* 0x002fea0003800000 */
[----:B------:R-:W1:Y:S02]  /*2440*/  SYNCS.PHASECHK.TRANS64.TRYWAIT P1, [UR5], R4 ;  /* 0x00000004ff0075a7 */ /* 0x000e640008020145 */
[----:B-1----:R-:W-:Y:S05]  /*2450*/  @!P1 BRA `(.L_x_30) ;  /* 0x0000005000449947 */ /* 0x002fea0003800000 */
.L_x_29:
[----:B------:R-:W-:Y:S01]  /*2460*/  ULEA UR6, UR4, UR47, 0x9 ;  /* 0x0000002f04067291 */ /* 0x000fe2000f8e483f */
[----:B------:R-:W-:Y:S01]  /*2470*/  WARPGROUP.ARRIVE ;  /* 0x00000000000079c5 */ /* 0x000fe20000000000 */
[----:B------:R-:W-:Y:S01]  /*2480*/  UIMAD UR5, UR4, 0x280, UR46 ;  /* 0x00000280040578a4 */ /* 0x000fe2000f8e022e */
[----:B------:R-:W-:Y:S01]  /*2490*/  UMOV UR9, 0x40000040 ;  /* 0x4000004000097882 */ /* 0x000fe20000000000 */
[----:B------:R-:W-:Y:S02]  /*24a0*/  UMOV UR11, 0x40000040 ;  /* 0x40000040000b7882 */ /* 0x000fe40000000000 */
[----:B------:R-:W-:Y:S01]  /*24b0*/  UIADD3 UR7, UR5, 0x80, URZ ;  /* 0x0000008005077890 */ /* 0x000fe2000fffe03f */
[----:B------:R-:W-:Y:S02]  /*24c0*/  UMOV UR8, UR6 ;  /* 0x0000000600087c82 */ /* 0x000fe40008000000 */
[----:B------:R-:W-:Y:S01]  /*24d0*/  UMOV UR10, UR5 ;  /* 0x00000005000a7c82 */ /* 0x000fe20008000000 */
[----:B------:R-:W-:Y:S01]  /*24e0*/  UIADD3 UR12, UR5, 0x100, URZ ;  /* 0x00000100050c7890 */ /* 0x000fe2000fffe03f */
[----:B------:R-:W-:Y:S01]  /*24f0*/  HGMMA.64x16x16.F32.BF16 R56, gdesc[UR8], R56, gsb0 ;  /* 0x00200000083879f0 */ /* 0x000fe20008001838 */
[----:B------:R-:W-:Y:S01]  /*2500*/  UMOV UR11, 0x40000040 ;  /* 0x40000040000b7882 */ /* 0x000fe20000000000 */
[----:B------:R-:W-:Y:S01]  /*2510*/  UMOV UR10, UR7 ;  /* 0x00000007000a7c82 */ /* 0x000fe20008000000 */
[----:B------:R-:W-:-:S02]  /*2520*/  UIADD3 UR13, UR5, 0x180, URZ ;  /* 0x00000180050d7890 */ /* 0x000fc4000fffe03f */
        /* <DEDUP_REMOVED lines=114> */
[----:B------:R-:W-:Y:S01]  /*2c50*/  BPT.TRAP 0x1 ;  /* 0x000000040000795c */ /* 0x000fe20000300000 */
.L_x_31:
[----:B------:R-:W-:-:S13]  /*2c60*/  ISETP.NE.AND P1, PT, R65, RZ, PT ;  /* 0x000000ff4100720c */ /* 0x000fda0003f25270 */
[----:B01----:R-:W-:-:S05]  /*2c70*/  @P1 LEA R4, R3, UR40, 0x3 ;  /* 0x0000002803041c11 */ /* 0x003fca000f8e18ff */
[----:B------:R-:W-:-:S05]  /*2c80*/  @P1 VIADD R5, R4, 0x60 ;  /* 0x0000006004051836 */ /* 0x000fca0000000000 */
[----:B------:R-:W-:-:S04]  /*2c90*/  @P1 PRMT R5, R64, 0x654, R5 ;  /* 0x0000065440051816 */ /* 0x000fc80000000005 */
[----:B------:R0:W-:Y:S01]  /*2ca0*/  @P1 SYNCS.ARRIVE.TRANS64.RED.A1T0 RZ, [R5+URZ], RZ ;  /* 0x000000ff05ff19a7 */ /* 0x0001e2000810043f */
[----:B------:R-:W-:-:S13]  /*2cb0*/  ISETP.GT.U32.AND P1, PT, R23, 0x1, PT ;  /* 0x000000011700780c */ /* 0x000fda0003f24070 */
[----:B0-----:R-:W-:Y:S05]  /*2cc0*/  @P1 BRA `(.L_x_32) ;  /* 0x0000000000041947 */ /* 0x001fea0003800000 */
[----:B------:R-:W-:Y:S01]  /*2cd0*/  BPT.TRAP 0x1 ;  /* 0x000000040000795c */ /* 0x000fe20000300000 */
.L_x_32:
[----:B------:R-:W-:Y:S01]  /*2ce0*/  UIADD3 UR4, UR4, 0x1, URZ ;  /* 0x0000000104047890 */ /* 0x000fe2000fffe03f */
[C---:B------:R-:W-:Y:S01]  /*2cf0*/  ISETP.GT.AND P2, PT, R0.reuse, 0x1, PT ;  /* 0x000000010000780c */ /* 0x040fe20003f44270 */
[----:B------:R-:W-:Y:S02]  /*2d00*/  VIADD R3, R3, 0x1 ;  /* 0x0000000103037836 */ /* 0x000fe40000000000 */
[----:B------:R-:W-:Y:S01]  /*2d10*/  UISETP.NE.AND UP0, UPT, UR4, 0xc, UPT ;  /* 0x0000000c0400788c */ /* 0x000fe2000bf05270 */
[----:B------:R-:W-:Y:S02]  /*2d20*/  VIADD R0, R0, 0xffffffff ;  /* 0xffffffff00007836 */ /* 0x000fe40000000000 */
[C---:B------:R-:W-:Y:S01]  /*2d30*/  ISETP.NE.AND P1, PT, R3.reuse, 0xc, PT ;  /* 0x0000000c0300780c */ /* 0x040fe20003f25270 */
[----:B------:R-:W-:Y:S02]  /*2d40*/  USEL UR5, URZ, 0x1, UP0 ;  /* 0x000000013f057887 */ /* 0x000fe40008000000 */
[----:B------:R-:W-:Y:S01]  /*2d50*/  USEL UR4, UR4, URZ, UP0 ;  /* 0x0000003f04047287 */ /* 0x000fe20008000000 */
[----:B------:R-:W-:-:S03]  /*2d60*/  SEL R3, R3, RZ, P1 ;  /* 0x000000ff03037207 */ /* 0x000fc60000800000 */
[----:B------:R-:W-:Y:S01]  /*2d70*/  LOP3.LUT R6, R6, UR5, RZ, 0x3c, !PT ;  /* 0x0000000506067c12 */ /* 0x000fe2000f8e3cff */
[----:B------:R-:W-:Y:S07]  /*2d80*/  @P2 BRA `(.L_x_33) ;  /* 0xfffffff4008c2947 */ /* 0x000fee000383ffff */
.L_x_26:
[----:B------:R-:W0:Y:S01]  /*2d90*/  LDC R0, c[0x0][0x28c] ;  /* 0x0000a300ff007b82 */ /* 0x000e220000000800 */
[----:B------:R-:W-:-:S04]  /*2da0*/  IMAD.U32 R3, RZ, RZ, UR44 ;  /* 0x0000002cff037e24 */ /* 0x000fc8000f8e00ff */
[----:B------:R1:W-:Y:S01]  /*2db0*/  SYNCS.ARRIVE.TRANS64.A1T0 RZ, [R3+UR41], RZ ;  /* 0x000000ff03ff79a7 */ /* 0x0003e20008100029 */
[----:B0-----:R-:W-:-:S13]  /*2dc0*/  ISETP.GE.AND P1, PT, R0, 0x1, PT ;  /* 0x000000010000780c */ /* 0x001fda0003f26270 */
[----:B-1----:R-:W-:Y:S05]  /*2dd0*/  @!P1 BRA `(.L_x_34) ;  /* 0x0000000000449947 */ /* 0x002fea0003800000 */
[----:B------:R-:W-:Y:S05]  /*2de0*/  @!P0 BRA `(.L_x_35) ;  /* 0x0000000000048947 */ /* 0x000fea0003800000 */
[----:B------:R-:W-:Y:S01]  /*2df0*/  BPT.TRAP 0x1 ;  /* 0x000000040000795c */ /* 0x000fe20000300000 */
.L_x_35:
[----:B------:R-:W-:-:S13]  /*2e00*/  ISETP.NE.AND P0, PT, R65, RZ, PT ;  /* 0x000000ff4100720c */ /* 0x000fda0003f05270 */
[----:B------:R-:W-:-:S05]  /*2e10*/  VOTEU.ANY UP0, P0 ;  /* 0x00000000003f7886 */ /* 0x000fca0000000100 */
[----:B------:R-:W-:-:S06]  /*2e20*/  @UP0 UIADD3 UR4, UR36, UR42, URZ ;  /* 0x0000002a24040290 */ /* 0x000fcc000fffe03f */
[----:B------:R-:W-:Y:S02]  /*2e30*/  IMAD.U32 R4, RZ, RZ, UR4 ;  /* 0x00000004ff047e24 */ /* 0x000fe4000f8e00ff */
[----:B------:R-:W-:Y:S02]  /*2e40*/  IMAD.U32 R3, RZ, RZ, UR4 ;  /* 0x00000004ff037e24 */ /* 0x000fe4000f8e00ff */
[----:B------:R-:W-:-:S05]  /*2e50*/  @P0 IMAD.WIDE.U32 R4, R4, -0x55555555, RZ ;  /* 0xaaaaaaab04040825 */ /* 0x000fca00078e00ff */
[----:B------:R-:W-:-:S05]  /*2e60*/  @P0 SHF.R.U32.HI R0, RZ, 0x3, R5 ;  /* 0x00000003ff000819 */ /* 0x000fca0000011605 */
[----:B------:R-:W-:-:S05]  /*2e70*/  @P0 IMAD R0, R0, -0xc, R3 ;  /* 0xfffffff400000824 */ /* 0x000fca00078e0203 */
[----:B------:R-:W-:-:S05]  /*2e80*/  @P0 LEA R0, R0, UR40, 0x3 ;  /* 0x0000002800000c11 */ /* 0x000fca000f8e18ff */
[----:B------:R-:W-:-:S05]  /*2e90*/  @P0 VIADD R3, R0, 0x60 ;  /* 0x0000006000030836 */ /* 0x000fca0000000000 */
[----:B------:R-:W-:-:S04]  /*2ea0*/  @P0 PRMT R3, R64, 0x654, R3 ;  /* 0x0000065440030816 */ /* 0x000fc80000000003 */
[----:B------:R0:W-:Y:S01]  /*2eb0*/  @P0 SYNCS.ARRIVE.TRANS64.RED.A1T0 RZ, [R3+URZ], RZ ;  /* 0x000000ff03ff09a7 */ /* 0x0001e2000810043f */
[----:B------:R-:W-:-:S13]  /*2ec0*/  ISETP.GT.U32.AND P0, PT, R23, 0x1, PT ;  /* 0x000000011700780c */ /* 0x000fda0003f04070 */
[----:B0-----:R-:W-:Y:S05]  /*2ed0*/  @P0 BRA `(.L_x_34) ;  /* 0x0000000000040947 */ /* 0x001fea0003800000 */
[----:B------:R-:W-:Y:S01]  /*2ee0*/  BPT.TRAP 0x1 ;  /* 0x000000040000795c */ /* 0x000fe20000300000 */
.L_x_34:
[----:B------:R-:W-:Y:S01]  /*2ef0*/  SHF.L.U32 R0, R81, 0x1f, RZ ;  /* 0x0000001f51007819 */ /* 0x000fe200000006ff */
[----:B------:R-:W-:Y:S01]  /*2f00*/  UIADD3 UR36, UR36, UR39, URZ ;  /* 0x0000002724247290 */ /* 0x000fe2000fffe03f */
[----:B------:R-:W-:Y:S01]  /*2f10*/  SHF.R.S32.HI R9, RZ, 0x1f, R19 ;  /* 0x0000001fff097819 */ /* 0x000fe20000011413 */
[----:B------:R-:W-:Y:S01]  /*2f20*/  UISETP.GE.U32.AND UP1, UPT, UR39, 0xc, UPT ;  /* 0x0000000c2700788c */ /* 0x000fe2000bf26070 */
[----:B------:R-:W0:Y:S01]  /*2f30*/  SYNCS.PHASECHK.TRANS64.TRYWAIT P0, [UR43+0x8], R0 ;  /* 0x00000800ff0075a7 */ /* 0x000e22000800016b */
[----:B------:R-:W-:Y:S02]  /*2f40*/  UISETP.GT.U32.AND UP0, UPT, UR36, 0xb, UPT ;  /* 0x0000000b2400788c */ /* 0x000fe4000bf04070 */
[----:B------:R-:W-:Y:S02]  /*2f50*/  UIMAD.WIDE.U32 UR4, UR36, -0x55555555, URZ ;  /* 0xaaaaaaab240478a5 */ /* 0x000fe4000f8e003f */
[----:B------:R-:W-:Y:S02]  /*2f60*/  UISETP.LT.U32.AND UP0, UPT, UR39, 0xc, UP0 ;  /* 0x0000000c2700788c */ /* 0x000fe40008701070 */
[----:B------:R-:W-:-:S02]  /*2f70*/  USHF.R.U32.HI UR4, URZ, 0x3, UR5 ;  /* 0x000000033f047899 */ /* 0x000fc40008011605 */
[----:B------:R-:W-:Y:S02]  /*2f80*/  USEL UR6, URZ, 0x1, !UP0 ;  /* 0x000000013f067887 */ /* 0x000fe4000c000000 */
[----:B------:R-:W-:Y:S02]  /*2f90*/  UIMAD UR36, UR4, -0xc, UR36 ;  /* 0xfffffff4042478a4 */ /* 0x000fe4000f8e0224 */
[----:B------:R-:W-:-:S04]  /*2fa0*/  ULOP3.LUT UR37, UR37, UR6, URZ, 0x3c, !UPT ;  /* 0x0000000625257292 */ /* 0x000fc8000f8e3c3f */
[----:B------:R-:W-:Y:S01]  /*2fb0*/  @UP1 ULOP3.LUT UR37, UR37, 0x1, UR4, 0x78, !UPT ;  /* 0x0000000125251892 */ /* 0x000fe2000f8e7804 */
[----:B0-----:R-:W-:Y:S11]  /*2fc0*/  @!P0 BRA `(.L_x_36) ;  /* 0x0000004400808947 */ /* 0x001ff60003800000 */
.L_x_150:
[----:B------:R-:W-:Y:S01]  /*2fd0*/  ULDC.64 UR4, c[0x0][0x5d0] ;  /* 0x0001740000047ab9 */ /* 0x000fe20000000a00 */
[----:B------:R-:W-:Y:S01]  /*2fe0*/  ULDC UR6, c[0x0][0x284] ;  /* 0x0000a10000067ab9 */ /* 0x000fe20000000800 */
[----:B0-----:R-:W-:Y:S02]  /*2ff0*/  IMAD R0, R9, UR4, RZ ;  /* 0x0000000409007c24 */ /* 0x001fe4000f8e02ff */
[----:B------:R-:W-:Y:S02]  /*3000*/  IMAD R12, R18, 0x50, RZ ;  /* 0x00000050120c7824 */ /* 0x000fe400078e02ff */
[C---:B------:R-:W-:Y:S02]  /*3010*/  IMAD R3, R19.reuse, UR5, R0 ;  /* 0x0000000513037c24 */ /* 0x040fe4000f8e0200 */
[----:B------:R-:W-:Y:S01]  /*3020*/  IMAD.SHL.U32 R0, R22, 0x40, RZ ;  /* 0x0000004016007824 */ /* 0x000fe200078e00ff */
[----:B------:R-:W-:Y:S01]  /*3030*/  SHF.R.S32.HI R13, RZ, 0x1f, R12 ;  /* 0x0000001fff0d7819 */ /* 0x000fe2000001140c */
[----:B------:R-:W-:Y:S01]  /*3040*/  IMAD.WIDE.U32 R4, R19, UR4, R70 ;  /* 0x0000000413047c25 */ /* 0x000fe2000f8e0046 */
[----:B------:R-:W-:-:S02]  /*3050*/  ULDC.64 UR4, c[0x0][0x5c8] ;  /* 0x0001720000047ab9 */ /* 0x000fc40000000a00 */
[----:B------:R-:W-:Y:S01]  /*3060*/  ISETP.GE.AND P0, PT, R0, UR6, PT ;  /* 0x0000000600007c0c */ /* 0x000fe2000bf06270 */
[----:B------:R-:W-:Y:S01]  /*3070*/  ULDC UR6, c[0x0][0x288] ;  /* 0x0000a20000067ab9 */ /* 0x000fe20000000800 */
[----:B------:R-:W-:Y:S01]  /*3080*/  IADD3 R4, P1, R12, R4, RZ ;  /* 0x000000040c047210 */ /* 0x000fe20007f3e0ff */
[----:B------:R-:W-:Y:S01]  /*3090*/  IMAD.WIDE R20, R22, 0x40, R68 ;  /* 0x0000004016147825 */ /* 0x000fe200078e0244 */
[----:B------:R-:W-:Y:S02]  /*30a0*/  ISETP.GE.OR P0, PT, R12, UR6, P0 ;  /* 0x000000060c007c0c */ /* 0x000fe40008706670 */
[----:B------:R-:W-:Y:S01]  /*30b0*/  IADD3.X R5, R13, R5, R3, P1, !PT ;  /* 0x000000050d057210 */ /* 0x000fe20000ffe403 */
[----:B------:R-:W-:-:S04]  /*30c0*/  IMAD R7, R21, UR4, RZ ;  /* 0x0000000415077c24 */ /* 0x000fc8000f8e02ff */
[C---:B------:R-:W-:Y:S02]  /*30d0*/  IMAD R7, R20.reuse, UR5, R7 ;  /* 0x0000000514077c24 */ /* 0x040fe4000f8e0207 */
[----:B------:R-:W-:-:S04]  /*30e0*/  IMAD.WIDE.U32 R78, R20, UR4, R4 ;  /* 0x00000004144e7c25 */ /* 0x000fc8000f8e0004 */
[----:B------:R-:W-:Y:S05]  /*30f0*/  @P0 BRA `(.L_x_37) ;  /* 0x0000002800340947 */ /* 0x000fea0003800000 */
[----:B-----5:R-:W-:Y:S01]  /*3100*/  FSETP.NEU.AND P0, PT, R67, RZ, PT ;  /* 0x000000ff4300720b */ /* 0x020fe20003f0d000 */
[----:B------:R-:W-:Y:S01]  /*3110*/  IMAD.IADD R3, R75, 0x1, -R12 ;  /* 0x000000014b037824 */ /* 0x000fe200078e0a0c */
[----:B------:R-:W-:Y:S01]  /*3120*/  BSSY B0, `(.L_x_37) ;  /* 0x000028a000007945 */ /* 0x000fe20003800000 */
[----:B------:R-:W-:Y:S02]  /*3130*/  IMAD.IADD R0, R77, 0x1, -R0 ;  /* 0x000000014d007824 */ /* 0x000fe400078e0a00 */
[----:B------:R-:W-:Y:S01]  /*3140*/  IMAD.IADD R7, R79, 0x1, R7 ;  /* 0x000000014f077824 */ /* 0x000fe200078e0207 */
[----:B------:R-:W-:-:S04]  /*3150*/  ISETP.GT.AND P1, PT, R3, RZ, PT ;  /* 0x000000ff0300720c */ /* 0x000fc80003f24270 */
[----:B------:R-:W-:-:S03]  /*3160*/  ISETP.GT.AND P2, PT, R0, RZ, P1 ;  /* 0x000000ff0000720c */ /* 0x000fc60000f44270 */
[----:B------:R-:W-:Y:S10]  /*3170*/  @!P0 BRA `(.L_x_38) ;  /* 0x0000001c00288947 */ /* 0x000ff40003800000 */
[----:B------:R-:W0:Y:S01]  /*3180*/  LDC.64 R82, c[0x0][0x5b8] ;  /* 0x00016e00ff527b82 */ /* 0x000e220000000a00 */
[----:B------:R-:W-:-:S07]  /*3190*/  ULDC.64 UR4, c[0x0][0x5c0] ;  /* 0x0001700000047ab9 */ /* 0x000fce0000000a00 */
[----:B------:R-:W1:Y:S08]  /*31a0*/  LDC.64 R84, c[0x0][0x5b0] ;  /* 0x00016c00ff547b82 */ /* 0x000e700000000a00 */
[----:B------:R-:W2:Y:S01]  /*31b0*/  LDC.64 R86, c[0x0][0x5a8] ;  /* 0x00016a00ff567b82 */ /* 0x000ea20000000a00 */
[-C--:B0-----:R-:W-:Y:S02]  /*31c0*/  IMAD R6, R9, R82.reuse, RZ ;  /* 0x0000005209067224 */ /* 0x081fe400078e02ff */
[----:B------:R-:W-:-:S04]  /*31d0*/  IMAD.WIDE.U32 R4, R19, R82, R70 ;  /* 0x0000005213047225 */ /* 0x000fc800078e0046 */
[----:B------:R-:W-:Y:S01]  /*31e0*/  IMAD R79, R19, R83, R6 ;  /* 0x00000053134f7224 */ /* 0x000fe200078e0206 */
[----:B------:R-:W-:Y:S01]  /*31f0*/  IADD3 R8, P0, R12, R4, RZ ;  /* 0x000000040c087210 */ /* 0x000fe20007f1e0ff */
[----:B-1----:R-:W-:-:S03]  /*3200*/  IMAD R4, R21, R84, RZ ;  /* 0x0000005415047224 */ /* 0x002fc600078e02ff */
[----:B------:R-:W-:Y:S01]  /*3210*/  IADD3.X R9, R13, R5, R79, P0, !PT ;  /* 0x000000050d097210 */ /* 0x000fe200007fe44f */
[C---:B------:R-:W-:Y:S02]  /*3220*/  IMAD R83, R20.reuse, R85, R4 ;  /* 0x0000005514537224 */ /* 0x040fe400078e0204 */
[----:B------:R-:W-:-:S04]  /*3230*/  IMAD.WIDE.U32 R4, R20, R84, R8 ;  /* 0x0000005414047225 */ /* 0x000fc800078e0008 */
[----:B------:R-:W-:Y:S01]  /*3240*/  IMAD.IADD R5, R5, 0x1, R83 ;  /* 0x0000000105057824 */ /* 0x000fe200078e0253 */
[----:B--2---:R-:W-:-:S04]  /*3250*/  LEA R10, P0, R4, R86, 0x1 ;  /* 0x00000056040a7211 */ /* 0x004fc800078008ff */
[----:B------:R-:W-:-:S05]  /*3260*/  LEA.HI.X R11, R4, R87, R5, 0x1, P0 ;  /* 0x00000057040b7211 */ /* 0x000fca00000f0c05 */
[----:B------:R-:W2:Y:S01]  /*3270*/  @P2 LDG.E.LTC128B.U16 R18, desc[UR48][R10.64] ;  /* 0x000000300a122981 */ /* 0x000ea2000c1e1520 */
[----:B------:R-:W-:Y:S01]  /*3280*/  IMAD.WIDE.U32 R4, R20, R84, R12 ;  /* 0x0000005414047225 */ /* 0x000fe200078e000c */
[----:B------:R-:W-:Y:S02]  /*3290*/  BSSY B1, `(.L_x_39) ;  /* 0x0000015000017945 */ /* 0x000fe40003800000 */
[----:B------:R-:W-:-:S04]  /*32a0*/  IADD3 R14, P0, R70, R4, RZ ;  /* 0x00000004460e7210 */ /* 0x000fc80007f1e0ff */
[----:B------:R-:W-:Y:S02]  /*32b0*/  IADD3.X R15, R71, R83, R5, P0, !PT ;  /* 0x00000053470f7210 */ /* 0x000fe400007fe405 */
[----:B------:R-:W-:Y:S01]  /*32c0*/  LEA R6, P0, R78, UR4, 0x1 ;  /* 0x000000044e067c11 */ /* 0x000fe2000f8008ff */
[----:B------:R-:W-:-:S03]  /*32d0*/  IMAD.WIDE.U32 R14, R19, R82, R14 ;  /* 0x00000052130e7225 */ /* 0x000fc600078e000e */
[----:B------:R-:W-:Y:S02]  /*32e0*/  LEA.HI.X R7, R78, UR5, R7, 0x1, P0 ;  /* 0x000000054e077c11 */ /* 0x000fe400080f0c07 */
[----:B------:R-:W-:-:S04]  /*32f0*/  ISETP.GT.AND P0, PT, R3, 0x1, PT ;  /* 0x000000010300780c */ /* 0x000fc80003f04270 */
[----:B------:R-:W-:Y:S01]  /*3300*/  ISETP.GT.AND P3, PT, R0, RZ, P0 ;  /* 0x000000ff0000720c */ /* 0x000fe20000764270 */
[----:B--2---:R-:W-:-:S04]  /*3310*/  IMAD.U32 R4, R18, 0x10000, RZ ;  /* 0x0001000012047824 */ /* 0x004fc800078e00ff */
[----:B------:R-:W-:Y:S01]  /*3320*/  FMUL R5, R4, R67 ;  /* 0x0000004304057220 */ /* 0x000fe20000400000 */
[----:B------:R-:W-:-:S03]  /*3330*/  LEA R4, P4, R14, R86, 0x1 ;  /* 0x000000560e047211 */ /* 0x000fc600078808ff */
[----:B------:R-:W-:-:S05]  /*3340*/  FFMA R5, R56, R66, R5 ;  /* 0x0000004238057223 */ /* 0x000fca0000000005 */
[----:B------:R-:W-:Y:S01]  /*3350*/  F2FP.BF16.F32.PACK_AB R10, RZ, R5 ;  /* 0x00000005ff0a723e */ /* 0x000fe200000010ff */
[----:B------:R-:W-:-:S03]  /*3360*/  IMAD.IADD R5, R79, 0x1, R15 ;  /* 0x000000014f057824 */ /* 0x000fc600078e020f */
[----:B------:R-:W-:Y:S01]  /*3370*/  PRMT R11, R10, 0x7610, R11 ;  /* 0x000076100a0b7816 */ /* 0x000fe2000000000b */
[----:B------:R-:W-:Y:S01]  /*3380*/  IMAD.SHL.U32 R10, R84, 0x8, RZ ;  /* 0x00000008540a7824 */ /* 0x000fe200078e00ff */
[----:B------:R-:W-:-:S03]  /*3390*/  LEA.HI.X R5, R14, R87, R5, 0x1, P4 ;  /* 0x000000570e057211 */ /* 0x000fc600020f0c05 */
[----:B------:R0:W-:Y:S02]  /*33a0*/  @P2 STG.E.U16 desc[UR48][R6.64], R11 ;  /* 0x0000000b06002986 */ /* 0x0001e4000c101530 */
[----:B0-----:R-:W-:Y:S01]  /*33b0*/  SHF.L.U64.HI R11, R84, 0x3, R85 ;  /* 0x00000003540b7819 */ /* 0x001fe20000010255 */
[----:B------:R-:W-:Y:S06]  /*33c0*/  @!P3 BRA `(.L_x_40) ;  /* 0x000000000004b947 */ /* 0x000fec0003800000 */
[----:B------:R0:W5:Y:S02]  /*33d0*/  LDG.E.LTC128B.U16 R18, desc[UR48][R4.64+0x2] ;  /* 0x0000023004127981 */ /* 0x000164000c1e1520 */
.L_x_40:
[----:B------:R-:W-:Y:S05]  /*33e0*/  BSYNC B1 ;  /* 0x0000000000017941 */ /* 0x000fea0003800000 */
.L_x_39:
[----:B------:R-:W-:Y:S01]  /*33f0*/  IMAD.WIDE.U32 R10, R20, R84, R10 ;  /* 0x00000054140a7225 */ /* 0x000fe200078e000a */
[----:B------:R-:W-:-:S03]  /*3400*/  ISETP.GT.AND P1, PT, R0, 0x8, P1 ;  /* 0x000000080000780c */ /* 0x000fc60000f24270 */
[----:B-----5:R-:W-:Y:S01]  /*3410*/  IMAD.U32 R14, R18, 0x10000, RZ ;  /* 0x00010000120e7824 */ /* 0x020fe200078e00ff */
[----:B------:R-:W-:Y:S01]  /*3420*/  IADD3 R8, P2, R8, R10, RZ ;  /* 0x0000000a08087210 */ /* 0x000fe20007f5e0ff */
[----:B------:R-:W-:Y:S02]  /*3430*/  IMAD.IADD R83, R83, 0x1, R11 ;  /* 0x0000000153537824 */ /* 0x000fe400078e020b */
[----:B------:R-:W-:Y:S02]  /*3440*/  FMUL R14, R14, R67 ;  /* 0x000000430e0e7220 */ /* 0x000fe40000400000 */
[----:B------:R-:W-:Y:S02]  /*3450*/  IMAD.X R9, R83, 0x1, R9, P2 ;  /* 0x0000000153097824 */ /* 0x000fe400010e0609 */
[----:B------:R-:W-:Y:S01]  /*3460*/  FFMA R57, R57, R66, R14 ;  /* 0x0000004239397223 */ /* 0x000fe2000000000e */
[----:B------:R-:W-:-:S04]  /*3470*/  LEA R14, P2, R8, R86, 0x1 ;  /* 0x00000056080e7211 */ /* 0x000fc800078408ff */
[----:B------:R-:W-:Y:S02]  /*3480*/  F2FP.BF16.F32.PACK_AB R57, RZ, R57 ;  /* 0x00000039ff39723e */ /* 0x000fe400000010ff */
[----:B------:R-:W-:-:S03]  /*3490*/  LEA.HI.X R15, R8, R87, R9, 0x1, P2 ;  /* 0x00000057080f7211 */ /* 0x000fc600010f0c09 */
[----:B------:R1:W-:Y:S04]  /*34a0*/  @P3 STG.E.U16 desc[UR48][R6.64+0x2], R57 ;  /* 0x0000023906003986 */ /* 0x0003e8000c101530 */
[----:B------:R-:W2:Y:S01]  /*34b0*/  @P1 LDG.E.LTC128B.U16 R18, desc[UR48][R14.64] ;  /* 0x000000300e121981 */ /* 0x000ea2000c1e1520 */
[----:B------:R-:W-:Y:S01]  /*34c0*/  IADD3 R12, P2, P3, R70, R10, R12 ;  /* 0x0000000a460c7210 */ /* 0x000fe20007b5e00c */
[----:B------:R-:W-:Y:S01]  /*34d0*/  BSSY B1, `(.L_x_41) ;  /* 0x0000011000017945 */ /* 0x000fe20003800000 */
[C---:B------:R-:W-:Y:S02]  /*34e0*/  SHF.L.U64.HI R11, R72.reuse, 0x1, R73 ;  /* 0x00000001480b7819 */ /* 0x040fe40000010249 */
[----:B------:R-:W-:Y:S02]  /*34f0*/  IADD3.X R13, R71, R83, R13, P2, P3 ;  /* 0x00000053470d7210 */ /* 0x000fe400017e640d */
[----:B------:R-:W-:-:S02]  /*3500*/  LEA R10, P2, R72, R6, 0x1 ;  /* 0x00000006480a7211 */ /* 0x000fc400078408ff */
[----:B------:R-:W-:Y:S01]  /*3510*/  ISETP.GT.AND P0, PT, R0, 0x8, P0 ;  /* 0x000000080000780c */ /* 0x000fe20000704270 */
[----:B------:R-:W-:-:S04]  /*3520*/  IMAD.WIDE.U32 R12, R19, R82, R12 ;  /* 0x00000052130c7225 */ /* 0x000fc800078e000c */
[----:B------:R-:W-:Y:S02]  /*3530*/  IMAD.X R11, R11, 0x1, R7, P2 ;  /* 0x000000010b0b7824 */ /* 0x000fe400010e0607 */
[----:B------:R-:W-:Y:S02]  /*3540*/  IMAD.IADD R13, R79, 0x1, R13 ;  /* 0x000000014f0d7824 */ /* 0x000fe400078e020d */
[----:B--2---:R-:W-:-:S04]  /*3550*/  IMAD.U32 R8, R18, 0x10000, RZ ;  /* 0x0001000012087824 */ /* 0x004fc800078e00ff */
[----:B------:R-:W-:Y:S01]  /*3560*/  FMUL R9, R8, R67 ;  /* 0x0000004308097220 */ /* 0x000fe20000400000 */
[----:B------:R-:W-:-:S03]  /*3570*/  LEA R8, P3, R12, R86, 0x1 ;  /* 0x000000560c087211 */ /* 0x000fc600078608ff */
[----:B------:R-:W-:-:S05]  /*3580*/  FFMA R9, R58, R66, R9 ;  /* 0x000000423a097223 */ /* 0x000fca0000000009 */
[----:B------:R-:W-:Y:S02]  /*3590*/  F2FP.BF16.F32.PACK_AB R14, RZ, R9 ;  /* 0x00000009ff0e723e */ /* 0x000fe400000010ff */
[----:B------:R-:W-:-:S03]  /*35a0*/  LEA.HI.X R9, R12, R87, R13, 0x1, P3 ;  /* 0x000000570c097211 */ /* 0x000fc600018f0c0d */
[----:B------:R1:W-:Y:S01]  /*35b0*/  @P1 STG.E.U16 desc[UR48][R10.64], R14 ;  /* 0x0000000e0a001986 */ /* 0x0003e2000c101530 */
[----:B------:R-:W-:Y:S05]  /*35c0*/  @!P0 BRA `(.L_x_42) ;  /* 0x0000000000048947 */ /* 0x000fea0003800000 */
[----:B------:R2:W5:Y:S02]  /*35d0*/  LDG.E.LTC128B.U16 R18, desc[UR48][R8.64+0x2] ;  /* 0x0000023008127981 */ /* 0x000564000c1e1520 */
.L_x_42:
[----:B------:R-:W-:Y:S05]  /*35e0*/  BSYNC B1 ;  /* 0x0000000000017941 */ /* 0x000fea0003800000 */
.L_x_41:
[----:B-----5:R-:W-:Y:S01]  /*35f0*/  IMAD.U32 R12, R18, 0x10000, RZ ;  /* 0x00010000120c7824 */ /* 0x020fe200078e00ff */
[----:B------:R-:W-:Y:S01]  /*3600*/  ISETP.GT.AND P1, PT, R3, 0x8, PT ;  /* 0x000000080300780c */ /* 0x000fe20003f24270 */
[----:B------:R-:W-:Y:S02]  /*3610*/  BSSY B1, `(.L_x_43) ;  /* 0x0000008000017945 */ /* 0x000fe40003800000 */
[----:B------:R-:W-:Y:S01]  /*3620*/  FMUL R12, R12, R67 ;  /* 0x000000430c0c7220 */ /* 0x000fe20000400000 */
[----:B------:R-:W-:-:S03]  /*3630*/  ISETP.GT.AND P2, PT, R0, RZ, P1 ;  /* 0x000000ff0000720c */ /* 0x000fc60000f44270 */
[----:B------:R-:W-:-:S05]  /*3640*/  FFMA R12, R59, R66, R12 ;  /* 0x000000423b0c7223 */ /* 0x000fca000000000c */
[----:B------:R-:W-:-:S05]  /*3650*/  F2FP.BF16.F32.PACK_AB R12, RZ, R12 ;  /* 0x0000000cff0c723e */ /* 0x000fca00000010ff */
[----:B------:R3:W-:Y:S01]  /*3660*/  @P0 STG.E.U16 desc[UR48][R10.64+0x2], R12 ;  /* 0x0000020c0a000986 */ /* 0x0007e2000c101530 */
[----:B------:R-:W-:Y:S05]  /*3670*/  @!P2 BRA `(.L_x_44) ;  /* 0x000000000004a947 */ /* 0x000fea0003800000 */
[----:B------:R4:W5:Y:S02]  /*3680*/  LDG.E.LTC128B.U16 R18, desc[UR48][R4.64+0x10] ;  /* 0x0000103004127981 */ /* 0x000964000c1e1520 */
.L_x_44:
[----:B------:R-:W-:Y:S05]  /*3690*/  BSYNC B1 ;  /* 0x0000000000017941 */ /* 0x000fea0003800000 */
.L_x_43:
[----:B---3-5:R-:W-:Y:S01]  /*36a0*/  IMAD.U32 R12, R18, 0x10000, RZ ;  /* 0x00010000120c7824 */ /* 0x028fe200078e00ff */
        /* <DEDUP_REMOVED lines=9> */
.L_x_46:
[----:B------:R-:W-:Y:S05]  /*3740*/  BSYNC B1 ;  /* 0x0000000000017941 */ /* 0x000fea0003800000 */
.L_x_45:
[----:B-----5:R-:W-:Y:S01]  /*3750*/  IMAD.U32 R12, R18, 0x10000, RZ ;  /* 0x00010000120c7824 */ /* 0x020fe200078e00ff */
[----:B------:R-:W-:Y:S01]  /*3760*/  ISETP.GT.AND P1, PT, R0, 0x8, P1 ;  /* 0x000000080000780c */ /* 0x000fe20000f24270 */
[----:B------:R-:W-:Y:S02]  /*3770*/  BSSY B1, `(.L_x_47) ;  /* 0x0000007000017945 */ /* 0x000fe40003800000 */
[----:B------:R-:W-:-:S04]  /*3780*/  FMUL R12, R12, R67 ;  /* 0x000000430c0c7220 */ /* 0x000fc80000400000 */
[----:B------:R-:W-:-:S05]  /*3790*/  FFMA R12, R61, R66, R12 ;  /* 0x000000423d0c7223 */ /* 0x000fca000000000c */
[----:B------:R-:W-:-:S05]  /*37a0*/  F2FP.BF16.F32.PACK_AB R12, RZ, R12 ;  /* 0x0000000cff0c723e */ /* 0x000fca00000010ff */
[----:B------:R0:W-:Y:S01]  /*37b0*/  @P3 STG.E.U16 desc[UR48][R6.64+0x12], R12 ;  /* 0x0000120c06003986 */ /* 0x0001e2000c101530 */
[----:B------:R-:W-:Y:S05]  /*37c0*/  @!P1 BRA `(.L_x_48) ;  /* 0x0000000000049947 */ /* 0x000fea0003800000 */
[----:B------:R0:W5:Y:S02]  /*37d0*/  LDG.E.LTC128B.U16 R18, desc[UR48][R8.64+0x10] ;  /* 0x0000103008127981 */ /* 0x000164000c1e1520 */
.L_x_48:
[----:B------:R-:W-:Y:S05]  /*37e0*/  BSYNC B1 ;  /* 0x0000000000017941 */ /* 0x000fea0003800000 */
.L_x_47:
[----:B0----5:R-:W-:Y:S01]  /*37f0*/  IMAD.U32 R12, R18, 0x10000, RZ ;  /* 0x00010000120c7824 */ /* 0x021fe200078e00ff */
[----:B------:R-:W-:Y:S01]  /*3800*/  ISETP.GT.AND P0, PT, R0, 0x8, P0 ;  /* 0x000000080000780c */ /* 0x000fe20000704270 */
[----:B------:R-:W-:Y:S02]  /*3810*/  BSSY B1, `(.L_x_49) ;  /* 0x0000007000017945 */ /* 0x000fe40003800000 */
[----:B---3--:R-:W-:-:S04]  /*3820*/  FMUL R13, R12, R67 ;  /* 0x000000430c0d7220 */ /* 0x008fc80000400000 */
[----:B------:R-:W-:-:S05]  /*3830*/  FFMA R13, R62, R66, R13 ;  /* 0x000000423e0d7223 */ /* 0x000fca000000000d */
[----:B------:R-:W-:-:S05]  /*3840*/  F2FP.BF16.F32.PACK_AB R13, RZ, R13 ;  /* 0x0000000dff0d723e */ /* 0x000fca00000010ff */
[----:B------:R0:W-:Y:S01]  /*3850*/  @P1 STG.E.U16 desc[UR48][R10.64+0x10], R13 ;  /* 0x0000100d0a001986 */ /* 0x0001e2000c101530 */
[----:B------:R-:W-:Y:S05]  /*3860*/  @!P0 BRA `(.L_x_50) ;  /* 0x0000000000048947 */ /* 0x000fea0003800000 */
[----:B------:R3:W5:Y:S02]  /*3870*/  LDG.E.LTC128B.U16 R18, desc[UR48][R8.64+0x12] ;  /* 0x0000123008127981 */ /* 0x000764000c1e1520 */
.L_x_50:
[----:B------:R-:W-:Y:S05]  /*3880*/  BSYNC B1 ;  /* 0x0000000000017941 */ /* 0x000fea0003800000 */
.L_x_49:
        /* <DEDUP_REMOVED lines=10> */
.L_x_52:
[----:B------:R-:W-:Y:S05]  /*3930*/  BSYNC B1 ;  /* 0x0000000000017941 */ /* 0x000fea0003800000 */
.L_x_51:
[----:B0----5:R-:W-:Y:S01]  /*3940*/  IMAD.U32 R12, R18, 0x10000, RZ ;  /* 0x00010000120c7824 */ /* 0x021fe200078e00ff */
        /* <DEDUP_REMOVED lines=9> */
.L_x_54:
[----:B------:R-:W-:Y:S05]  /*39e0*/  BSYNC B1 ;  /* 0x0000000000017941 */ /* 0x000fea0003800000 */
.L_x_53:
        /* <DEDUP_REMOVED lines=9> */
.L_x_56:
[----:B------:R-:W-:Y:S05]  /*3a80*/  BSYNC B1 ;  /* 0x0000000000017941 */ /* 0x000fea0003800000 */
.L_x_55:
[----:B0----5:R-:W-:Y:S01]  /*3a90*/  IMAD.U32 R12, R18, 0x10000, RZ ;  /* 0x00010000120c7824 */ /* 0x021fe200078e00ff */
        /* <DEDUP_REMOVED lines=8> */
.L_x_58:
[----:B------:R-:W-:Y:S05]  /*3b20*/  BSYNC B1 ;  /* 0x0000000000017941 */ /* 0x000fea0003800000 */
.L_x_57:
        /* <DEDUP_REMOVED lines=10> */
.L_x_60:
[----:B------:R-:W-:Y:S05]  /*3bd0*/  BSYNC B1 ;  /* 0x0000000000017941 */ /* 0x000fea0003800000 */
.L_x_59:
        /* <DEDUP_REMOVED lines=10> */
.L_x_62:
[----:B------:R-:W-:Y:S05]  /*3c80*/  BSYNC B1 ;  /* 0x0000000000017941 */ /* 0x000fea0003800000 */
.L_x_61:
        /* <DEDUP_REMOVED lines=9> */
.L_x_64:
[----:B------:R-:W-:Y:S05]  /*3d20*/  BSYNC B1 ;  /* 0x0000000000017941 */ /* 0x000fea0003800000 */
.L_x_63:
        /* <DEDUP_REMOVED lines=9> */
.L_x_66:
[----:B------:R-:W-:Y:S05]  /*3dc0*/  BSYNC B1 ;  /* 0x0000000000017941 */ /* 0x000fea0003800000 */
.L_x_65:
        /* <DEDUP_REMOVED lines=10> */
.L_x_68:
[----:B------:R-:W-:Y:S05]  /*3e70*/  BSYNC B1 ;  /* 0x0000000000017941 */ /* 0x000fea0003800000 */
.L_x_67:
        /* <DEDUP_REMOVED lines=10> */
.L_x_70:
[----:B------:R-:W-:Y:S05]  /*3f20*/  BSYNC B1 ;  /* 0x0000000000017941 */ /* 0x000fea0003800000 */
.L_x_69:
        /* <DEDUP_REMOVED lines=9> */
.L_x_72:
[----:B------:R-:W-:Y:S05]  /*3fc0*/  BSYNC B1 ;  /* 0x0000000000017941 */ /* 0x000fea0003800000 */
.L_x_71:
        /* <DEDUP_REMOVED lines=9> */
.L_x_74:
[----:B------:R-:W-:Y:S05]  /*4060*/  BSYNC B1 ;  /* 0x0000000000017941 */ /* 0x000fea0003800000 */
.L_x_73:
        /* <DEDUP_REMOVED lines=10> */
.L_x_76:
[----:B------:R-:W-:Y:S05]  /*4110*/  BSYNC B1 ;  /* 0x0000000000017941 */ /* 0x000fea0003800000 */
.L_x_75:
        /* <DEDUP_REMOVED lines=10> */
.L_x_78:
[----:B------:R-:W-:Y:S05]  /*41c0*/  BSYNC B1 ;  /* 0x0000000000017941 */ /* 0x000fea0003800000 */
.L_x_77:
        /* <DEDUP_REMOVED lines=9> */
.L_x_80:
[----:B------:R-:W-:Y:S05]  /*4260*/  BSYNC B1 ;  /* 0x0000000000017941 */ /* 0x000fea0003800000 */
.L_x_79:
        /* <DEDUP_REMOVED lines=9> */
.L_x_82:
[----:B------:R-:W-:Y:S05]  /*4300*/  BSYNC B1 ;  /* 0x0000000000017941 */ /* 0x000fea0003800000 */
.L_x_81:
        /* <DEDUP_REMOVED lines=10> */
.L_x_84:
[----:B------:R-:W-:Y:S05]  /*43b0*/  BSYNC B1 ;  /* 0x0000000000017941 */ /* 0x000fea0003800000 */
.L_x_83:
        /* <DEDUP_REMOVED lines=10> */
.L_x_86:
[----:B------:R-:W-:Y:S05]  /*4460*/  BSYNC B1 ;  /* 0x0000000000017941 */ /* 0x000fea0003800000 */
.L_x_85:
        /* <DEDUP_REMOVED lines=9> */
.L_x_88:
[----:B------:R-:W-:Y:S05]  /*4500*/  BSYNC B1 ;  /* 0x0000000000017941 */ /* 0x000fea0003800000 */
.L_x_87:
        /* <DEDUP_REMOVED lines=9> */
.L_x_90:
[----:B------:R-:W-:Y:S05]  /*45a0*/  BSYNC B1 ;  /* 0x0000000000017941 */ /* 0x000fea0003800000 */
.L_x_89:
        /* <DEDUP_REMOVED lines=10> */
.L_x_92:
[----:B------:R-:W-:Y:S05]  /*4650*/  BSYNC B1 ;  /* 0x0000000000017941 */ /* 0x000fea0003800000 */
.L_x_91:
        /* <DEDUP_REMOVED lines=10> */
.L_x_94:
[----:B------:R-:W-:Y:S05]  /*4700*/  BSYNC B1 ;  /* 0x0000000000017941 */ /* 0x000fea0003800000 */
.L_x_93:
        /* <DEDUP_REMOVED lines=9> */
.L_x_96:
[----:B------:R-:W-:Y:S05]  /*47a0*/  BSYNC B1 ;  /* 0x0000000000017941 */ /* 0x000fea0003800000 */
.L_x_95:
        /* <DEDUP_REMOVED lines=9> */
.L_x_98:
[----:B------:R-:W-:Y:S05]  /*4840*/  BSYNC B1 ;  /* 0x0000000000017941 */ /* 0x000fea0003800000 */
.L_x_97:
        /* <DEDUP_REMOVED lines=10> */
.L_x_100:
[----:B------:R-:W-:Y:S05]  /*48f0*/  BSYNC B1 ;  /* 0x0000000000017941 */ /* 0x000fea0003800000 */
.L_x_99:
        /* <DEDUP_REMOVED lines=10> */
.L_x_102:
[----:B------:R-:W-:Y:S05]  /*49a0*/  BSYNC B1 ;  /* 0x0000000000017941 */ /* 0x000fea0003800000 */
.L_x_101:
        /* <DEDUP_REMOVED lines=9> */
.L_x_104:
[----:B------:R-:W-:Y:S05]  /*4a40*/  BSYNC B1 ;  /* 0x0000000000017941 */ /* 0x000fea0003800000 */
.L_x_103:
        /* <DEDUP_REMOVED lines=9> */
.L_x_106:
[----:B------:R-:W-:Y:S05]  /*4ae0*/  BSYNC B1 ;  /* 0x0000000000017941 */ /* 0x000fea0003800000 */
.L_x_105:
        /* <DEDUP_REMOVED lines=10> */
.L_x_108:
[----:B------:R-:W-:Y:S05]  /*4b90*/  BSYNC B1 ;  /* 0x0000000000017941 */ /* 0x000fea0003800000 */
.L_x_107:
        /* <DEDUP_REMOVED lines=10> */
.L_x_110:
[----:B------:R-:W-:Y:S05]  /*4c40*/  BSYNC B1 ;  /* 0x0000000000017941 */ /* 0x000fea0003800000 */
.L_x_109:
[----:B0---45:R-:W-:Y:S01]  /*4c50*/  IMAD.U32 R4, R18, 0x10000, RZ ;  /* 0x0001000012047824 */ /* 0x031fe200078e00ff */
        /* <DEDUP_REMOVED lines=8> */
.L_x_112:
[----:B------:R-:W-:Y:S05]  /*4ce0*/  BSYNC B1 ;  /* 0x0000000000017941 */ /* 0x000fea0003800000 */
.L_x_111:
[----:B0----5:R-:W-:Y:S01]  /*4cf0*/  IMAD.U32 R4, R18, 0x10000, RZ ;  /* 0x0001000012047824 */ /* 0x021fe200078e00ff */
[----:B------:R-:W-:Y:S01]  /*4d00*/  ISETP.GT.AND P0, PT, R0, 0x8, P0 ;  /* 0x000000080000780c */ /* 0x000fe20000704270 */
[----:B------:R-:W-:Y:S01]  /*4d10*/  @P1 IMAD.MOV.U32 R5, RZ, RZ, R11 ;  /* 0x000000ffff051224 */ /* 0x000fe200078e000b */
[----:B------:R-:W-:Y:S01]  /*4d20*/  BSSY B1, `(.L_x_113) ;  /* 0x0000008000017945 */ /* 0x000fe20003800000 */
[----:B------:R-:W-:Y:S01]  /*4d30*/  FMUL R3, R4, R67 ;  /* 0x0000004304037220 */ /* 0x000fe20000400000 */
[----:B------:R-:W-:-:S03]  /*4d40*/  @P1 IMAD.MOV.U32 R4, RZ, RZ, R10 ;  /* 0x000000ffff041224 */ /* 0x000fc600078e000a */
[----:B------:R-:W-:-:S05]  /*4d50*/  FFMA R3, R30, R66, R3 ;  /* 0x000000421e037223 */ /* 0x000fca0000000003 */
[----:B------:R-:W-:-:S05]  /*4d60*/  F2FP.BF16.F32.PACK_AB R3, RZ, R3 ;  /* 0x00000003ff03723e */ /* 0x000fca00000010ff */
[----:B------:R0:W-:Y:S01]  /*4d70*/  @P1 STG.E.U16 desc[UR48][R4.64+0x90], R3 ;  /* 0x0000900304001986 */ /* 0x0001e2000c101530 */
[----:B------:R-:W-:Y:S05]  /*4d80*/  @!P0 BRA `(.L_x_114) ;  /* 0x0000000000048947 */ /* 0x000fea0003800000 */
[----:B------:R0:W5:Y:S02]  /*4d90*/  LDG.E.LTC128B.U16 R18, desc[UR48][R8.64+0x92] ;  /* 0x0000923008127981 */ /* 0x000164000c1e1520 */
.L_x_114:
[----:B------:R-:W-:Y:S05]  /*4da0*/  BSYNC B1 ;  /* 0x0000000000017941 */ /* 0x000fea0003800000 */
.L_x_113:
[----:B------:R-:W-:Y:S05]  /*4db0*/  @!P0 BRA `(.L_x_115) ;  /* 0x0000000c00008947 */ /* 0x000fea0003800000 */
[----:B-----5:R-:W-:-:S04]  /*4dc0*/  IMAD.U32 R18, R18, 0x10000, RZ ;  /* 0x0001000012127824 */ /* 0x020fc800078e00ff */
[----:B------:R-:W-:-:S04]  /*4dd0*/  FMUL R18, R18, R67 ;  /* 0x0000004312127220 */ /* 0x000fc80000400000 */
[----:B------:R-:W-:-:S05]  /*4de0*/  FFMA R18, R31, R66, R18 ;  /* 0x000000421f127223 */ /* 0x000fca0000000012 */
[----:B------:R-:W-:-:S05]  /*4df0*/  F2FP.BF16.F32.PACK_AB R18, RZ, R18 ;  /* 0x00000012ff12723e */ /* 0x000fca00000010ff */
[----:B------:R0:W-:Y:S01]  /*4e00*/  STG.E.U16 desc[UR48][R10.64+0x92], R18 ;  /* 0x000092120a007986 */ /* 0x0001e2000c101530 */
[----:B------:R-:W-:Y:S05]  /*4e10*/  BRA `(.L_x_115) ;  /* 0x0000000800e87947 */ /* 0x000fea0003800000 */
.L_x_38:
[----:B------:R-:W-:Y:S01]  /*4e20*/  ULDC.64 UR4, c[0x0][0x5c0] ;  /* 0x0001700000047ab9 */ /* 0x000fe20000000a00 */
[----:B------:R-:W-:Y:S01]  /*4e30*/  ISETP.GT.AND P3, PT, R3, 0x1, PT ;  /* 0x000000010300780c */ /* 0x000fe20003f64270 */
[-C--:B------:R-:W-:Y:S01]  /*4e40*/  FMUL R56, R56, R66.reuse ;  /* 0x0000004238387220 */ /* 0x080fe20000400000 */
[----:B------:R-:W-:Y:S01]  /*4e50*/  LEA R4, P0, R78, UR4, 0x1 ;  /* 0x000000044e047c11 */ /* 0x000fe2000f8008ff */
[-C--:B------:R-:W-:Y:S01]  /*4e60*/  FMUL R57, R57, R66.reuse ;  /* 0x0000004239397220 */ /* 0x080fe20000400000 */
[----:B------:R-:W-:Y:S01]  /*4e70*/  ISETP.GT.AND P1, PT, R0, 0x8, P1 ;  /* 0x000000080000780c */ /* 0x000fe20000f24270 */
[-C--:B------:R-:W-:Y:S01]  /*4e80*/  FMUL R58, R58, R66.reuse ;  /* 0x000000423a3a7220 */ /* 0x080fe20000400000 */
[----:B------:R-:W-:Y:S01]  /*4e90*/  LEA.HI.X R5, R78, UR5, R7, 0x1, P0 ;  /* 0x000000054e057c11 */ /* 0x000fe200080f0c07 */
[-C--:B------:R-:W-:Y:S01]  /*4ea0*/  FMUL R59, R59, R66.reuse ;  /* 0x000000423b3b7220 */ /* 0x080fe20000400000 */
[----:B------:R-:W-:Y:S01]  /*4eb0*/  ISETP.GT.AND P0, PT, R0, RZ, P3 ;  /* 0x000000ff0000720c */ /* 0x000fe20001f04270 */
[----:B------:R-:W-:Y:S01]  /*4ec0*/  FMUL R60, R60, R66 ;  /* 0x000000423c3c7220 */ /* 0x000fe20000400000 */
[----:B------:R-:W-:Y:S01]  /*4ed0*/  F2FP.BF16.F32.PACK_AB R56, RZ, R56 ;  /* 0x00000038ff38723e */ /* 0x000fe200000010ff */
[-C--:B------:R-:W-:Y:S01]  /*4ee0*/  FMUL R61, R61, R66.reuse ;  /* 0x000000423d3d7220 */ /* 0x080fe20000400000 */
[----:B------:R-:W-:Y:S01]  /*4ef0*/  F2FP.BF16.F32.PACK_AB R57, RZ, R57 ;  /* 0x00000039ff39723e */ /* 0x000fe200000010ff */
[-C--:B------:R-:W-:Y:S01]  /*4f00*/  FMUL R62, R62, R66.reuse ;  /* 0x000000423e3e7220 */ /* 0x080fe20000400000 */
[----:B------:R-:W-:Y:S01]  /*4f10*/  ISETP.GT.AND P3, PT, R0, 0x8, P3 ;  /* 0x000000080000780c */ /* 0x000fe20001f64270 */
[----:B------:R-:W-:Y:S01]  /*4f20*/  @P2 STG.E.U16 desc[UR48][R4.64], R56 ;  /* 0x0000003804002986 */ /* 0x000fe2000c101530 */
[----:B------:R-:W-:Y:S01]  /*4f30*/  ISETP.GT.AND P2, PT, R3, 0x8, PT ;  /* 0x000000080300780c */ /* 0x000fe20003f44270 */
[-C--:B------:R-:W-:Y:S01]  /*4f40*/  FMUL R63, R63, R66.reuse ;  /* 0x000000423f3f7220 */ /* 0x080fe20000400000 */
[----:B------:R-:W-:Y:S01]  /*4f50*/  SHF.L.U64.HI R7, R72, 0x1, R73 ;  /* 0x0000000148077819 */ /* 0x000fe20000010249 */
[----:B------:R-:W-:Y:S01]  /*4f60*/  FMUL R48, R48, R66 ;  /* 0x0000004230307220 */ /* 0x000fe20000400000 */
[----:B------:R-:W-:Y:S01]  /*4f70*/  LEA R6, P4, R72, R4, 0x1 ;  /* 0x0000000448067211 */ /* 0x000fe200078808ff */
[----:B------:R-:W-:Y:S01]  /*4f80*/  @P0 STG.E.U16 desc[UR48][R4.64+0x2], R57 ;  /* 0x0000023904000986 */ /* 0x000fe2000c101530 */
[----:B------:R-:W-:Y:S01]  /*4f90*/  ISETP.GT.AND P5, PT, R0, RZ, P2 ;  /* 0x000000ff0000720c */ /* 0x000fe200017a4270 */
[----:B------:R-:W-:Y:S01]  /*4fa0*/  FMUL R49, R49, R66 ;  /* 0x0000004231317220 */ /* 0x000fe20000400000 */
[----:B------:R-:W-:Y:S01]  /*4fb0*/  ISETP.GT.AND P0, PT, R3, 0x9, PT ;  /* 0x000000090300780c */ /* 0x000fe20003f04270 */
[----:B------:R-:W-:Y:S01]  /*4fc0*/  IMAD.X R7, R7, 0x1, R5, P4 ;  /* 0x0000000107077824 */ /* 0x000fe200020e0605 */
[----:B------:R-:W-:Y:S01]  /*4fd0*/  F2FP.BF16.F32.PACK_AB R58, RZ, R58 ;  /* 0x0000003aff3a723e */ /* 0x000fe200000010ff */
[-C--:B------:R-:W-:Y:S01]  /*4fe0*/  FMUL R50, R50, R66.reuse ;  /* 0x0000004232327220 */ /* 0x080fe20000400000 */
[----:B------:R-:W-:Y:S01]  /*4ff0*/  F2FP.BF16.F32.PACK_AB R59, RZ, R59 ;  /* 0x0000003bff3b723e */ /* 0x000fe200000010ff */
[----:B------:R-:W-:Y:S01]  /*5000*/  FMUL R51, R51, R66 ;  /* 0x0000004233337220 */ /* 0x000fe20000400000 */
[----:B------:R-:W-:Y:S01]  /*5010*/  ISETP.GT.AND P4, PT, R0, RZ, P0 ;  /* 0x000000ff0000720c */ /* 0x000fe20000784270 */
[----:B------:R-:W-:Y:S01]  /*5020*/  @P1 STG.E.U16 desc[UR48][R6.64], R58 ;  /* 0x0000003a06001986 */ /* 0x000fe2000c101530 */
[----:B------:R-:W-:Y:S01]  /*5030*/  F2FP.BF16.F32.PACK_AB R60, RZ, R60 ;  /* 0x0000003cff3c723e */ /* 0x000fe200000010ff */
[-C--:B------:R-:W-:Y:S01]  /*5040*/  FMUL R52, R52, R66.reuse ;  /* 0x0000004234347220 */ /* 0x080fe20000400000 */
[C---:B------:R-:W-:Y:S01]  /*5050*/  ISETP.GT.AND P1, PT, R0.reuse, 0x8, P2 ;  /* 0x000000080000780c */ /* 0x040fe20001724270 */
[----:B------:R-:W-:Y:S01]  /*5060*/  @P3 STG.E.U16 desc[UR48][R6.64+0x2], R59 ;  /* 0x0000023b06003986 */ /* 0x000fe2000c101530 */
[----:B------:R-:W-:Y:S01]  /*5070*/  ISETP.GT.AND P2, PT, R3, 0x10, PT ;  /* 0x000000100300780c */ /* 0x000fe20003f44270 */
[-C--:B------:R-:W-:Y:S01]  /*5080*/  FMUL R53, R53, R66.reuse ;  /* 0x0000004235357220 */ /* 0x080fe20000400000 */
[----:B------:R-:W-:Y:S01]  /*5090*/  ISETP.GT.AND P3, PT, R0, 0x8, P0 ;  /* 0x000000080000780c */ /* 0x000fe20000764270 */
[----:B------:R-:W-:Y:S01]  /*50a0*/  @P5 STG.E.U16 desc[UR48][R4.64+0x10], R60 ;  /* 0x0000103c04005986 */ /* 0x000fe2000c101530 */
[----:B------:R-:W-:Y:S01]  /*50b0*/  F2FP.BF16.F32.PACK_AB R61, RZ, R61 ;  /* 0x0000003dff3d723e */ /* 0x000fe200000010ff */
[-C--:B------:R-:W-:Y:S01]  /*50c0*/  FMUL R54, R54, R66.reuse ;  /* 0x0000004236367220 */ /* 0x080fe20000400000 */
[----:B------:R-:W-:Y:S01]  /*50d0*/  ISETP.GT.AND P5, PT, R0, RZ, P2 ;  /* 0x000000ff0000720c */ /* 0x000fe200017a4270 */
[----:B------:R-:W-:Y:S01]  /*50e0*/  FMUL R55, R55, R66 ;  /* 0x0000004237377220 */ /* 0x000fe20000400000 */
[----:B------:R-:W-:Y:S01]  /*50f0*/  ISETP.GT.AND P0, PT, R3, 0x11, PT ;  /* 0x000000110300780c */ /* 0x000fe20003f04270 */
[----:B------:R-:W-:Y:S01]  /*5100*/  @P4 STG.E.U16 desc[UR48][R4.64+0x12], R61 ;  /* 0x0000123d04004986 */ /* 0x000fe2000c101530 */
        /* <DEDUP_REMOVED lines=72> */
[----:B------:R-:W-:Y:S01]  /*5590*/  F2FP.BF16.F32.PACK_AB R45, RZ, R45 ;  /* 0x0000002dff2d723e */ /* 0x000fe200000010ff */
[----:B------:R-:W-:Y:S01]  /*55a0*/  @P5 STG.E.U16 desc[UR48][R4.64+0x50], R44 ;  /* 0x0000502c04005986 */ /* 0x000fe2000c101530 */
[----:B------:R-:W-:Y:S01]  /*55b0*/  ISETP.GT.AND P0, PT, R0, 0x8, P0 ;  /* 0x000000080000780c */ /* 0x000fe20000704270 */
[-C--:B------:R-:W-:Y:S01]  /*55c0*/  FMUL R30, R30, R66.reuse ;  /* 0x000000421e1e7220 */ /* 0x080fe20000400000 */
[----:B------:R-:W-:Y:S01]  /*55d0*/  ISETP.GT.AND P5, PT, R0, RZ, P3 ;  /* 0x000000ff0000720c */ /* 0x000fe20001fa4270 */
[----:B------:R-:W-:Y:S01]  /*55e0*/  @P4 STG.E.U16 desc[UR48][R4.64+0x52], R45 ;  /* 0x0000522d04004986 */ /* 0x000fe2000c101530 */
[----:B------:R-:W-:Y:S01]  /*55f0*/  ISETP.GT.AND P1, PT, R3, 0x31, PT ;  /* 0x000000310300780c */ /* 0x000fe20003f24270 */
[----:B------:R-:W-:Y:S01]  /*5600*/  FMUL R31, R31, R66 ;  /* 0x000000421f1f7220 */ /* 0x000fe20000400000 */
[----:B------:R-:W-:-:S02]  /*5610*/  F2FP.BF16.F32.PACK_AB R46, RZ, R46 ;  /* 0x0000002eff2e723e */ /* 0x000fc400000010ff */
[C---:B------:R-:W-:Y:S02]  /*5620*/  ISETP.GT.AND P4, PT, R0.reuse, RZ, P1 ;  /* 0x000000ff0000720c */ /* 0x040fe40000f84270 */
[----:B------:R-:W-:Y:S01]  /*5630*/  F2FP.BF16.F32.PACK_AB R47, RZ, R47 ;  /* 0x0000002fff2f723e */ /* 0x000fe200000010ff */
[----:B------:R-:W-:Y:S01]  /*5640*/  @P2 STG.E.U16 desc[UR48][R6.64+0x50], R46 ;  /* 0x0000502e06002986 */ /* 0x000fe2000c101530 */
[----:B------:R-:W-:Y:S02]  /*5650*/  F2FP.BF16.F32.PACK_AB R32, RZ, R32 ;  /* 0x00000020ff20723e */ /* 0x000fe400000010ff */
[----:B------:R-:W-:Y:S01]  /*5660*/  F2FP.BF16.F32.PACK_AB R33, RZ, R33 ;  /* 0x00000021ff21723e */ /* 0x000fe200000010ff */
[----:B------:R-:W-:Y:S01]  /*5670*/  @P0 STG.E.U16 desc[UR48][R6.64+0x52], R47 ;  /* 0x0000522f06000986 */ /* 0x000fe2000c101530 */
[C---:B------:R-:W-:Y:S02]  /*5680*/  ISETP.GT.AND P0, PT, R0.reuse, 0x8, P3 ;  /* 0x000000080000780c */ /* 0x040fe40001f04270 */
[----:B------:R-:W-:Y:S01]  /*5690*/  F2FP.BF16.F32.PACK_AB R34, RZ, R34 ;  /* 0x00000022ff22723e */ /* 0x000fe200000010ff */
[----:B------:R-:W-:Y:S01]  /*56a0*/  @P5 STG.E.U16 desc[UR48][R4.64+0x60], R32 ;  /* 0x0000602004005986 */ /* 0x000fe2000c101530 */
[----:B------:R-:W-:-:S02]  /*56b0*/  ISETP.GT.AND P5, PT, R0, 0x8, P1 ;  /* 0x000000080000780c */ /* 0x000fc40000fa4270 */
[C---:B------:R-:W-:Y:S01]  /*56c0*/  ISETP.GT.AND P1, PT, R3.reuse, 0x39, PT ;  /* 0x000000390300780c */ /* 0x040fe20003f24270 */
[----:B------:R-:W-:Y:S01]  /*56d0*/  @P4 STG.E.U16 desc[UR48][R4.64+0x62], R33 ;  /* 0x0000622104004986 */ /* 0x000fe2000c101530 */
[----:B------:R-:W-:Y:S02]  /*56e0*/  ISETP.GT.AND P4, PT, R3, 0x38, PT ;  /* 0x000000380300780c */ /* 0x000fe40003f84270 */
[----:B------:R-:W-:Y:S02]  /*56f0*/  F2FP.BF16.F32.PACK_AB R35, RZ, R35 ;  /* 0x00000023ff23723e */ /* 0x000fe400000010ff */
[C---:B------:R-:W-:Y:S01]  /*5700*/  ISETP.GT.AND P2, PT, R0.reuse, RZ, P4 ;  /* 0x000000ff0000720c */ /* 0x040fe20002744270 */
[----:B------:R-:W-:Y:S01]  /*5710*/  @P0 STG.E.U16 desc[UR48][R6.64+0x60], R34 ;  /* 0x0000602206000986 */ /* 0x000fe2000c101530 */
[C---:B------:R-:W-:Y:S02]  /*5720*/  ISETP.GT.AND P3, PT, R0.reuse, RZ, P1 ;  /* 0x000000ff0000720c */ /* 0x040fe40000f64270 */
[C---:B------:R-:W-:Y:S01]  /*5730*/  ISETP.GT.AND P4, PT, R0.reuse, 0x8, P4 ;  /* 0x000000080000780c */ /* 0x040fe20002784270 */
[----:B------:R-:W-:Y:S01]  /*5740*/  @P5 STG.E.U16 desc[UR48][R6.64+0x62], R35 ;  /* 0x0000622306005986 */ /* 0x000fe2000c101530 */
[----:B------:R-:W-:-:S02]  /*5750*/  ISETP.GT.AND P5, PT, R0, 0x8, P1 ;  /* 0x000000080000780c */ /* 0x000fc40000fa4270 */
[----:B------:R-:W-:Y:S02]  /*5760*/  F2FP.BF16.F32.PACK_AB R36, RZ, R36 ;  /* 0x00000024ff24723e */ /* 0x000fe400000010ff */
[----:B------:R-:W-:Y:S02]  /*5770*/  F2FP.BF16.F32.PACK_AB R37, RZ, R37 ;  /* 0x00000025ff25723e */ /* 0x000fe400000010ff */
[----:B------:R-:W-:Y:S01]  /*5780*/  F2FP.BF16.F32.PACK_AB R38, RZ, R38 ;  /* 0x00000026ff26723e */ /* 0x000fe200000010ff */
[----:B------:R-:W-:Y:S01]  /*5790*/  @P2 STG.E.U16 desc[UR48][R4.64+0x70], R36 ;  /* 0x0000702404002986 */ /* 0x000fe2000c101530 */
[----:B------:R-:W-:Y:S02]  /*57a0*/  F2FP.BF16.F32.PACK_AB R39, RZ, R39 ;  /* 0x00000027ff27723e */ /* 0x000fe400000010ff */
[C---:B------:R-:W-:Y:S01]  /*57b0*/  ISETP.GT.AND P2, PT, R3.reuse, 0x41, PT ;  /* 0x000000410300780c */ /* 0x040fe20003f44270 */
[----:B------:R-:W-:Y:S01]  /*57c0*/  @P3 STG.E.U16 desc[UR48][R4.64+0x72], R37 ;  /* 0x0000722504003986 */ /* 0x000fe2000c101530 */
[----:B------:R-:W-:-:S02]  /*57d0*/  ISETP.GT.AND P3, PT, R3, 0x40, PT ;  /* 0x000000400300780c */ /* 0x000fc40003f64270 */
[----:B------:R-:W-:Y:S01]  /*57e0*/  F2FP.BF16.F32.PACK_AB R24, RZ, R24 ;  /* 0x00000018ff18723e */ /* 0x000fe200000010ff */
[----:B------:R-:W-:Y:S01]  /*57f0*/  @P4 STG.E.U16 desc[UR48][R6.64+0x70], R38 ;  /* 0x0000702606004986 */ /* 0x000fe2000c101530 */
[C---:B------:R-:W-:Y:S02]  /*5800*/  ISETP.GT.AND P4, PT, R0.reuse, RZ, P2 ;  /* 0x000000ff0000720c */ /* 0x040fe40001784270 */
[----:B------:R-:W-:Y:S01]  /*5810*/  F2FP.BF16.F32.PACK_AB R25, RZ, R25 ;  /* 0x00000019ff19723e */ /* 0x000fe200000010ff */
[----:B------:R-:W-:Y:S01]  /*5820*/  @P5 STG.E.U16 desc[UR48][R6.64+0x72], R39 ;  /* 0x0000722706005986 */ /* 0x000fe2000c101530 */
[----:B------:R-:W-:Y:S02]  /*5830*/  ISETP.GT.AND P5, PT, R0, RZ, P3 ;  /* 0x000000ff0000720c */ /* 0x000fe40001fa4270 */
[C---:B------:R-:W-:Y:S02]  /*5840*/  ISETP.GT.AND P1, PT, R3.reuse, 0x48, PT ;  /* 0x000000480300780c */ /* 0x040fe40003f24270 */
[----:B------:R-:W-:-:S02]  /*5850*/  ISETP.GT.AND P0, PT, R3, 0x49, PT ;  /* 0x000000490300780c */ /* 0x000fc40003f04270 */
[C---:B------:R-:W-:Y:S02]  /*5860*/  ISETP.GT.AND P3, PT, R0.reuse, 0x8, P3 ;  /* 0x000000080000780c */ /* 0x040fe40001f64270 */
[C---:B------:R-:W-:Y:S02]  /*5870*/  ISETP.GT.AND P2, PT, R0.reuse, 0x8, P2 ;  /* 0x000000080000780c */ /* 0x040fe40001744270 */
[----:B------:R-:W-:Y:S02]  /*5880*/  F2FP.BF16.F32.PACK_AB R26, RZ, R26 ;  /* 0x0000001aff1a723e */ /* 0x000fe400000010ff */
[----:B------:R-:W-:Y:S01]  /*5890*/  F2FP.BF16.F32.PACK_AB R27, RZ, R27 ;  /* 0x0000001bff1b723e */ /* 0x000fe200000010ff */
[----:B------:R-:W-:Y:S01]  /*58a0*/  @P5 STG.E.U16 desc[UR48][R4.64+0x80], R24 ;  /* 0x0000801804005986 */ /* 0x000fe2000c101530 */
[C---:B------:R-:W-:Y:S02]  /*58b0*/  ISETP.GT.AND P5, PT, R0.reuse, RZ, P0 ;  /* 0x000000ff0000720c */ /* 0x040fe400007a4270 */
[C---:B------:R-:W-:Y:S01]  /*58c0*/  ISETP.GT.AND P0, PT, R0.reuse, 0x8, P0 ;  /* 0x000000080000780c */ /* 0x040fe20000704270 */
[----:B------:R-:W-:Y:S01]  /*58d0*/  @P4 STG.E.U16 desc[UR48][R4.64+0x82], R25 ;  /* 0x0000821904004986 */ /* 0x000fe2000c101530 */
[----:B------:R-:W-:-:S02]  /*58e0*/  ISETP.GT.AND P4, PT, R0, RZ, P1 ;  /* 0x000000ff0000720c */ /* 0x000fc40000f84270 */
[----:B------:R-:W-:Y:S01]  /*58f0*/  ISETP.GT.AND P1, PT, R0, 0x8, P1 ;  /* 0x000000080000780c */ /* 0x000fe20000f24270 */
[----:B------:R-:W-:Y:S01]  /*5900*/  @P3 STG.E.U16 desc[UR48][R6.64+0x80], R26 ;  /* 0x0000801a06003986 */ /* 0x000fe2000c101530 */
[----:B------:R-:W-:Y:S02]  /*5910*/  F2FP.BF16.F32.PACK_AB R28, RZ, R28 ;  /* 0x0000001cff1c723e */ /* 0x000fe400000010ff */
[----:B------:R-:W-:Y:S01]  /*5920*/  F2FP.BF16.F32.PACK_AB R29, RZ, R29 ;  /* 0x0000001dff1d723e */ /* 0x000fe200000010ff */
[----:B------:R-:W-:Y:S01]  /*5930*/  @P2 STG.E.U16 desc[UR48][R6.64+0x82], R27 ;  /* 0x0000821b06002986 */ /* 0x000fe2000c101530 */
[----:B------:R-:W-:Y:S02]  /*5940*/  F2FP.BF16.F32.PACK_AB R30, RZ, R30 ;  /* 0x0000001eff1e723e */ /* 0x000fe400000010ff */
[----:B------:R-:W-:-:S03]  /*5950*/  F2FP.BF16.F32.PACK_AB R31, RZ, R31 ;  /* 0x0000001fff1f723e */ /* 0x000fc600000010ff */
[----:B------:R-:W-:Y:S04]  /*5960*/  @P4 STG.E.U16 desc[UR48][R4.64+0x90], R28 ;  /* 0x0000901c04004986 */ /* 0x000fe8000c101530 */
[----:B------:R0:W-:Y:S02]  /*5970*/  @P5 STG.E.U16 desc[UR48][R4.64+0x92], R29 ;  /* 0x0000921d04005986 */ /* 0x0001e4000c101530 */
[----:B0-----:R-:W-:Y:S02]  /*5980*/  @P1 IMAD.MOV.U32 R4, RZ, RZ, R6 ;  /* 0x000000ffff041224 */ /* 0x001fe400078e0006 */
[----:B------:R-:W-:-:S05]  /*5990*/  @P1 IMAD.MOV.U32 R5, RZ, RZ, R7 ;  /* 0x000000ffff051224 */ /* 0x000fca00078e0007 */
[----:B------:R0:W-:Y:S04]  /*59a0*/  @P1 STG.E.U16 desc[UR48][R4.64+0x90], R30 ;  /* 0x0000901e04001986 */ /* 0x0001e8000c101530 */
[----:B------:R0:W-:Y:S02]  /*59b0*/  @P0 STG.E.U16 desc[UR48][R6.64+0x92], R31 ;  /* 0x0000921f06000986 */ /* 0x0001e4000c101530 */
.L_x_115:
[----:B------:R-:W-:Y:S05]  /*59c0*/  BSYNC B0 ;  /* 0x0000000000007941 */ /* 0x000fea0003800000 */
.L_x_37:
[----:B0-----:R-:W2:Y:S01]  /*59d0*/  LDL.64 R4, [R1] ;  /* 0x0000000001047983 */ /* 0x001ea20000100a00 */
[----:B------:R-:W-:Y:S01]  /*59e0*/  ULDC.64 UR4, c[0x0][0x650] ;  /* 0x0001940000047ab9 */ /* 0x000fe20000000a00 */
[----:B------:R-:W-:Y:S02]  /*59f0*/  IMAD.U32 R0, RZ, RZ, UR45 ;  /* 0x0000002dff007e24 */ /* 0x000fe4000f8e00ff */
[----:B------:R-:W-:Y:S02]  /*5a00*/  IMAD.MOV.U32 R22, RZ, RZ, -0x1 ;  /* 0xffffffffff167424 */ /* 0x000fe400078e00ff */
[----:B------:R0:W-:Y:S01]  /*5a10*/  SYNCS.ARRIVE.TRANS64.A1T0 RZ, [R0+UR41], RZ ;  /* 0x000000ff00ff79a7 */ /* 0x0001e20008100029 */
[----:B-----5:R-:W-:Y:S02]  /*5a20*/  IMAD.MOV.U32 R18, RZ, RZ, -0x1 ;  /* 0xffffffffff127424 */ /* 0x020fe400078e00ff */
[----:B------:R-:W-:Y:S01]  /*5a30*/  IMAD.MOV.U32 R19, RZ, RZ, -0x1 ;  /* 0xffffffffff137424 */ /* 0x000fe200078e00ff */
[----:B0-----:R-:W-:-:S02]  /*5a40*/  PRMT R0, RZ, 0x7610, R0 ;  /* 0x00007610ff007816 */ /* 0x001fc40000000000 */
[----:B--2---:R-:W-:-:S05]  /*5a50*/  LEA R16, P0, R4, R16, 0x1 ;  /* 0x0000001004107211 */ /* 0x004fca00078008ff */
[----:B------:R-:W-:Y:S01]  /*5a60*/  IMAD.X R17, R74, 0x1, R17, P0 ;  /* 0x000000014a117824 */ /* 0x000fe200000e0611 */
[----:B------:R-:W-:-:S04]  /*5a70*/  ISETP.GE.U32.AND P0, PT, R16, UR4, PT ;  /* 0x0000000410007c0c */ /* 0x000fc8000bf06070 */
[----:B------:R-:W-:-:S13]  /*5a80*/  ISETP.GE.U32.AND.EX P0, PT, R17, UR5, PT, P0 ;  /* 0x0000000511007c0c */ /* 0x000fda000bf06100 */
[----:B------:R-:W-:Y:S05]  /*5a90*/  @P0 BRA `(.L_x_116) ;  /* 0x0000000400580947 */ /* 0x000fea0003800000 */
[----:B-1----:R-:W0:Y:S01]  /*5aa0*/  LDC.64 R10, c[0x0][0x628] ;  /* 0x00018a00ff0a7b82 */ /* 0x002e220000000a00 */
[----:B------:R-:W1:Y:S01]  /*5ab0*/  S2R R12, SR_CTAID.X ;  /* 0x00000000000c7919 */ /* 0x000e620000002500 */
[----:B---34-:R-:W-:Y:S02]  /*5ac0*/  IMAD.MOV.U32 R8, RZ, RZ, R16 ;  /* 0x000000ffff087224 */ /* 0x018fe400078e0010 */
[----:B------:R-:W-:Y:S01]  /*5ad0*/  IMAD.MOV.U32 R9, RZ, RZ, R17 ;  /* 0x000000ffff097224 */ /* 0x000fe200078e0011 */
[----:B------:R-:W2:Y:S03]  /*5ae0*/  S2R R18, SR_CTAID.Y ;  /* 0x0000000000127919 */ /* 0x000ea60000002600 */
[----:B------:R-:W3:Y:S08]  /*5af0*/  LDC R0, c[0x0][0x630] ;  /* 0x00018c00ff007b82 */ /* 0x000ef00000000800 */
[----:B------:R-:W4:Y:S01]  /*5b00*/  LDC.64 R14, c[0x0][0x620] ;  /* 0x00018800ff0e7b82 */ /* 0x000f220000000a00 */
[----:B0-----:R-:W-:-:S04]  /*5b10*/  ISETP.NE.U32.AND P0, PT, R10, RZ, PT ;  /* 0x000000ff0a00720c */ /* 0x001fc80003f05070 */
[----:B------:R-:W-:-:S13]  /*5b20*/  ISETP.NE.AND.EX P0, PT, R11, RZ, PT, P0 ;  /* 0x000000ff0b00720c */ /* 0x000fda0003f05300 */
[----:B-1234-:R-:W-:Y:S05]  /*5b30*/  @!P0 BRA `(.L_x_117) ;  /* 0x0000000000288947 */ /* 0x01efea0003800000 */
[----:B------:R-:W0:Y:S02]  /*5b40*/  LDC R3, c[0x0][0x634] ;  /* 0x00018d00ff037b82 */ /* 0x000e240000000800 */
[----:B0-----:R-:W-:-:S05]  /*5b50*/  IADD3 R3, P0, R16, R3, RZ ;  /* 0x0000000310037210 */ /* 0x001fca0007f1e0ff */
        /* <DEDUP_REMOVED lines=8> */
.L_x_117:
[-CC-:B------:R-:W-:Y:S01]  /*5be0*/  SHF.R.U64 R19, R8, R0.reuse, R9.reuse ;  /* 0x0000000008137219 */ /* 0x180fe20000001209 */
[----:B------:R-:W0:Y:S01]  /*5bf0*/  LDC.64 R26, c[0x0][0x640] ;  /* 0x00019000ff1a7b82 */ /* 0x000e220000000a00 */
[----:B------:R-:W-:Y:S01]  /*5c00*/  SHF.R.U32.HI R0, RZ, R0, R9 ;  /* 0x00000000ff007219 */ /* 0x000fe20000011609 */
[----:B------:R-:W-:Y:S01]  /*5c10*/  ULDC UR4, c[0x0][0x150] ;  /* 0x0000540000047ab9 */ /* 0x000fe20000000800 */
[----:B------:R-:W-:Y:S02]  /*5c20*/  IADD3 R3, P0, RZ, -R19, RZ ;  /* 0x80000013ff037210 */ /* 0x000fe40007f1e0ff */
[----:B------:R-:W-:-:S03]  /*5c30*/  I2FP.F32.U32 R8, R12 ;  /* 0x0000000c00087245 */ /* 0x000fc60000201000 */
[----:B------:R-:W1:Y:S01]  /*5c40*/  LDC R6, c[0x0][0x618] ;  /* 0x00018600ff067b82 */ /* 0x000e620000000800 */
[----:B------:R-:W-:Y:S02]  /*5c50*/  IMAD.X R7, RZ, RZ, ~R0, P0 ;  /* 0x000000ffff077224 */ /* 0x000fe400000e0e00 */
[----:B------:R-:W-:Y:S01]  /*5c60*/  FMUL R8, R8, UR4 ;  /* 0x0000000408087c20 */ /* 0x000fe20008400000 */
[----:B------:R-:W-:Y:S01]  /*5c70*/  IMAD.WIDE.U32 R4, R3, R14, R16 ;  /* 0x0000000e03047225 */ /* 0x000fe200078e0010 */
[----:B------:R-:W-:-:S03]  /*5c80*/  ULDC UR4, c[0x0][0x154] ;  /* 0x0000550000047ab9 */ /* 0x000fc60000000800 */
[----:B------:R-:W-:Y:S01]  /*5c90*/  IMAD R0, R7, R14, RZ ;  /* 0x0000000e07007224 */ /* 0x000fe200078e02ff */
[----:B------:R-:W2:Y:S01]  /*5ca0*/  LDC R20, c[0x0][0x608] ;  /* 0x00018200ff147b82 */ /* 0x000ea20000000800 */
[----:B------:R-:W3:Y:S02]  /*5cb0*/  F2I.U32.TRUNC.NTZ R8, R8 ;  /* 0x0000000800087305 */ /* 0x000ee4000020f000 */
[----:B------:R-:W-:Y:S01]  /*5cc0*/  IMAD R3, R3, R15, R0 ;  /* 0x0000000f03037224 */ /* 0x000fe200078e0200 */
[----:B------:R-:W-:-:S03]  /*5cd0*/  I2FP.F32.U32 R0, R18 ;  /* 0x0000001200007245 */ /* 0x000fc60000201000 */
[----:B------:R-:W-:Y:S01]  /*5ce0*/  IMAD.IADD R3, R5, 0x1, R3 ;  /* 0x0000000105037824 */ /* 0x000fe200078e0203 */
[----:B------:R-:W4:Y:S01]  /*5cf0*/  LDC R9, c[0x0][0x658] ;  /* 0x00019600ff097b82 */ /* 0x000f220000000800 */
[----:B0-----:R-:W-:-:S04]  /*5d00*/  ISETP.NE.U32.AND P0, PT, R26, RZ, PT ;  /* 0x000000ff1a00720c */ /* 0x001fc80003f05070 */
[----:B------:R-:W-:-:S03]  /*5d10*/  ISETP.NE.AND.EX P0, PT, R27, RZ, PT, P0 ;  /* 0x000000ff1b00720c */ /* 0x000fc60003f05300 */
[----:B------:R-:W0:Y:S01]  /*5d20*/  LDC R7, c[0x0][0x144] ;  /* 0x00005100ff077b82 */ /* 0x000e220000000800 */
[-CC-:B-1----:R-:W-:Y:S01]  /*5d30*/  SHF.R.U64 R10, R4, R6.reuse, R3.reuse ;  /* 0x00000006040a7219 */ /* 0x182fe20000001203 */
[----:B---3--:R-:W-:Y:S01]  /*5d40*/  IMAD.MOV R8, RZ, RZ, -R8 ;  /* 0x000000ffff087224 */ /* 0x008fe200078e0a08 */
[----:B------:R-:W-:Y:S01]  /*5d50*/  SHF.R.U32.HI R3, RZ, R6, R3 ;  /* 0x00000006ff037219 */ /* 0x000fe20000011603 */
[----:B------:R-:W-:Y:S01]  /*5d60*/  FMUL R6, R0, UR4 ;  /* 0x0000000400067c20 */ /* 0x000fe20008400000 */
[----:B------:R-:W-:-:S03]  /*5d70*/  IMAD.MOV.U32 R4, RZ, RZ, 0x1 ;  /* 0x00000001ff047424 */ /* 0x000fc600078e00ff */
[----:B------:R-:W1:Y:S01]  /*5d80*/  LDC R21, c[0x0][0x148] ;  /* 0x00005200ff157b82 */ /* 0x000e620000000800 */
[----:B------:R3:W0:Y:S01]  /*5d90*/  F2I.U32.TRUNC.NTZ R14, R6 ;  /* 0x00000006000e7305 */ /* 0x000622000020f000 */
[-CC-:B--2---:R-:W-:Y:S02]  /*5da0*/  SHF.R.U64 R13, R10, R20.reuse, R3.reuse ;  /* 0x000000140a0d7219 */ /* 0x184fe40000001203 */
[----:B------:R-:W-:-:S04]  /*5db0*/  SHF.R.U32.HI R0, RZ, R20, R3 ;  /* 0x00000014ff007219 */ /* 0x000fc80000011603 */
[----:B------:R-:W2:Y:S01]  /*5dc0*/  LDC R24, c[0x0][0x600] ;  /* 0x00018000ff187b82 */ /* 0x000ea20000000800 */
[-CC-:B----4-:R-:W-:Y:S02]  /*5dd0*/  SHF.R.U64 R15, R13, R9.reuse, R0.reuse ;  /* 0x000000090d0f7219 */ /* 0x190fe40000001200 */
[----:B------:R-:W-:-:S05]  /*5de0*/  SHF.R.U32.HI R5, RZ, R9, R0 ;  /* 0x00000009ff057219 */ /* 0x000fca0000011600 */
[----:B------:R-:W4:Y:S01]  /*5df0*/  LDC R22, c[0x0][0x648] ;  /* 0x00019200ff167b82 */ /* 0x000f220000000800 */
[----:B0-----:R-:W-:Y:S01]  /*5e00*/  IMAD R25, R7, R8, R12 ;  /* 0x0000000807197224 */ /* 0x001fe200078e020c */
[----:B------:R-:W-:Y:S01]  /*5e10*/  SHF.L.U32 R12, R4, R9, RZ ;  /* 0x00000009040c7219 */ /* 0x000fe200000006ff */
[----:B------:R-:W-:-:S05]  /*5e20*/  IMAD.MOV.U32 R4, RZ, RZ, R15 ;  /* 0x000000ffff047224 */ /* 0x000fca00078e000f */
[----:B------:R-:W0:Y:S08]  /*5e30*/  LDC R28, c[0x0][0x638] ;  /* 0x00018e00ff1c7b82 */ /* 0x000e300000000800 */
[----:B------:R-:W0:Y:S01]  /*5e40*/  LDC R29, c[0x0][0x610] ;  /* 0x00018400ff1d7b82 */ /* 0x000e220000000800 */
[----:B-123--:R-:W-:Y:S05]  /*5e50*/  @!P0 BRA `(.L_x_118) ;  /* 0x0000000000288947 */ /* 0x00efea0003800000 */
[----:B------:R-:W1:Y:S02]  /*5e60*/  LDC R0, c[0x0][0x64c] ;  /* 0x00019300ff007b82 */ /* 0x000e640000000800 */
[----:B-1----:R-:W-:-:S05]  /*5e70*/  IADD3 R3, P0, R15, R0, RZ ;  /* 0x000000000f037210 */ /* 0x002fca0007f1e0ff */
        /* <DEDUP_REMOVED lines=8> */
.L_x_118:
[----:B------:R-:W-:Y:S01]  /*5f00*/  ISETP.NE.AND P0, PT, R2, 0x1, PT ;  /* 0x000000010200780c */ /* 0x000fe20003f05270 */
[----:B------:R-:W-:Y:S01]  /*5f10*/  IMAD.MOV R14, RZ, RZ, -R14 ;  /* 0x000000ffff0e7224 */ /* 0x000fe200078e0a0e */
[----:B----4-:R-:W-:Y:S01]  /*5f20*/  SHF.R.U64 R3, R4, R22, R5 ;  /* 0x0000001604037219 */ /* 0x010fe20000001205 */
[----:B------:R-:W-:Y:S01]  /*5f30*/  VIADD R5, R24, 0xffffffff ;  /* 0xffffffff18057836 */ /* 0x000fe20000000000 */
[----:B------:R-:W-:-:S03]  /*5f40*/  LOP3.LUT R0, R13, R76, RZ, 0xc0, !PT ;  /* 0x0000004c0d007212 */ /* 0x000fc600078ec0ff */
[----:B------:R-:W-:Y:S02]  /*5f50*/  IMAD.MOV R4, RZ, RZ, -R3 ;  /* 0x000000ffff047224 */ /* 0x000fe400078e0a03 */
[----:B------:R-:W-:Y:S01]  /*5f60*/  IMAD R22, R12, R3, R0 ;  /* 0x000000030c167224 */ /* 0x000fe200078e0200 */
[----:B------:R-:W-:Y:S01]  /*5f70*/  LOP3.LUT R3, R10, R5, RZ, 0xc0, !PT ;  /* 0x000000050a037212 */ /* 0x000fe200078ec0ff */
[----:B0-----:R-:W-:Y:S02]  /*5f80*/  IMAD R0, R4, R28, R15 ;  /* 0x0000001c04007224 */ /* 0x001fe400078e020f */
[----:B------:R-:W-:Y:S02]  /*5f90*/  @P0 IMAD R25, R21, R14, R18 ;  /* 0x0000000e15190224 */ /* 0x000fe400078e0212 */
[----:B------:R-:W-:Y:S02]  /*5fa0*/  IMAD R3, R0, R24, R3 ;  /* 0x0000001800037224 */ /* 0x000fe400078e0203 */
[----:B------:R-:W-:-:S02]  /*5fb0*/  IMAD R22, R22, R29, R25 ;  /* 0x0000001d16167224 */ /* 0x000fc400078e0219 */
[----:B------:R-:W-:-:S03]  /*5fc0*/  IMAD.MOV.U32 R4, RZ, RZ, 0x1 ;  /* 0x00000001ff047424 */ /* 0x000fc600078e00ff */
[----:B------:R-:W-:Y:S02]  /*5fd0*/  SEL R18, R3, R22, !P0 ;  /* 0x0000001603127207 */ /* 0x000fe40004000000 */
[----:B------:R-:W-:Y:S02]  /*5fe0*/  PRMT R0, R4, 0x7610, R0 ;  /* 0x0000761004007816 */ /* 0x000fe40000000000 */
[----:B------:R-:W-:-:S07]  /*5ff0*/  SEL R22, R22, R3, !P0 ;  /* 0x0000000316167207 */ /* 0x000fce0004000000 */
.L_x_116:
[----:B------:R-:W-:Y:S02]  /*6000*/  LOP3.LUT P0, RZ, R0, 0xff, RZ, 0xc0, !PT ;  /* 0x000000ff00ff7812 */ /* 0x000fe4000780c0ff */
[----:B------:R-:W-:-:S11]  /*6010*/  LOP3.LUT R81, R81, 0x1, RZ, 0x3c, !PT ;  /* 0x0000000151517812 */ /* 0x000fd600078e3cff */
[----:B------:R-:W-:Y:S05]  /*6020*/  @P0 BRA `(.L_x_119) ;  /* 0xffffffb800300947 */ /* 0x000fea000383ffff */
[----:B------:R-:W-:Y:S05]  /*6030*/  EXIT ;  /* 0x000000000000794d */ /* 0x000fea0003800000 */
.L_x_18:
[----:B------:R-:W-:-:S08]  /*6040*/  ISETP.NE.AND P0, PT, R9, RZ, PT ;  /* 0x000000ff0900720c */ /* 0x000fd00003f05270 */
[----:B0-----:R-:W0:-:S00]  /*6050*/  USETMAXREG.DEALLOC.CTAPOOL 0x28 ;  /* 0x00000028000079c8 */ /* 0x001e0000080e0500 */
[----:B------:R-:W-:Y:S05]  /*6060*/  @P0 EXIT ;  /* 0x000000000000094d */ /* 0x000fea0003800000 */
[----:B0-----:R-:W-:Y:S01]  /*6070*/  LOP3.LUT P0, RZ, R3, 0xff, RZ, 0xc0, !PT ;  /* 0x000000ff03ff7812 */ /* 0x001fe2000780c0ff */
[----:B------:R-:W-:Y:S02]  /*6080*/  IMAD.MOV.U32 R3, RZ, RZ, 0x1 ;  /* 0x00000001ff037424 */ /* 0x000fe400078e00ff */
[----:B------:R-:W-:-:S10]  /*6090*/  IMAD.MOV.U32 R8, RZ, RZ, RZ ;  /* 0x000000ffff087224 */ /* 0x000fd400078e00ff */
[----:B------:R-:W-:Y:S05]  /*60a0*/  @!P0 BRA `(.L_x_120) ;  /* 0x0000000c00248947 */ /* 0x000fea0003800000 */
[----:B------:R-:W0:Y:S01]  /*60b0*/  S2R R11, SR_CgaCtaId ;  /* 0x00000000000b7919 */ /* 0x000e220000008800 */
[----:B------:R-:W-:Y:S01]  /*60c0*/  LOP3.LUT P0, RZ, R4, 0x1f, RZ, 0xc0, !PT ;  /* 0x0000001f04ff7812 */ /* 0x000fe2000780c0ff */
[----:B------:R-:W-:Y:S01]  /*60d0*/  ULDC UR5, c[0x0][0x658] ;  /* 0x0001960000057ab9 */ /* 0x000fe20000000800 */
[----:B------:R-:W-:Y:S01]  /*60e0*/  UMOV UR6, 0xffffffff ;  /* 0xffffffff00067882 */ /* 0x000fe20000000000 */
[----:B------:R-:W-:Y:S01]  /*60f0*/  BSSY B0, `(.L_x_120) ;  /* 0x00000c4000007945 */ /* 0x000fe20003800000 */
[----:B------:R-:W-:Y:S01]  /*6100*/  USHF.L.U32 UR6, UR6, UR5, URZ ;  /* 0x0000000506067299 */ /* 0x000fe2000800063f */
[C---:B------:R-:W-:Y:S01]  /*6110*/  ISETP.NE.AND P2, PT, R5.reuse, RZ, PT ;  /* 0x000000ff0500720c */ /* 0x040fe20003f45270 */
[----:B------:R-:W-:Y:S01]  /*6120*/  IMAD.MOV.U32 R10, RZ, RZ, 0x1 ;  /* 0x00000001ff0a7424 */ /* 0x000fe200078e00ff */
[----:B------:R-:W-:Y:S01]  /*6130*/  ISETP.NE.OR P0, PT, R5, RZ, !P0 ;  /* 0x000000ff0500720c */ /* 0x000fe20004705670 */
[----:B------:R-:W-:Y:S01]  /*6140*/  IMAD.MOV.U32 R3, RZ, RZ, 0x1 ;  /* 0x00000001ff037424 */ /* 0x000fe200078e00ff */
[----:B------:R-:W-:Y:S01]  /*6150*/  LOP3.LUT R9, R23, 0x2, RZ, 0xfc, !PT ;  /* 0x0000000217097812 */ /* 0x000fe200078efcff */
[----:B------:R-:W-:Y:S01]  /*6160*/  IMAD.MOV.U32 R8, RZ, RZ, RZ ;  /* 0x000000ffff087224 */ /* 0x000fe200078e00ff */
[----:B------:R-:W-:Y:S01]  /*6170*/  ULDC UR4, c[0x0][0x600] ;  /* 0x0001800000047ab9 */ /* 0x000fe20000000800 */
[----:B------:R-:W-:Y:S01]  /*6180*/  UMOV UR7, 0x1 ;  /* 0x0000000100077882 */ /* 0x000fe20000000000 */
[----:B------:R-:W-:-:S02]  /*6190*/  UIADD3 UR19, UR38, 0x1, URZ ;  /* 0x0000000126137890 */ /* 0x000fc4000fffe03f */
[----:B------:R-:W-:Y:S02]  /*61a0*/  UIADD3 UR15, UR4, -0x1, URZ ;  /* 0xffffffff040f7890 */ /* 0x000fe4000fffe03f */
[----:B------:R-:W-:Y:S02]  /*61b0*/  USHF.L.U32 UR17, UR7, UR5, URZ ;  /* 0x0000000507117299 */ /* 0x000fe4000800063f */
[----:B------:R-:W-:Y:S01]  /*61c0*/  ULOP3.LUT UR16, URZ, UR6, URZ, 0x33, !UPT ;  /* 0x000000063f107292 */ /* 0x000fe2000f8e333f */
[----:B------:R-:W-:Y:S01]  /*61d0*/  ULDC.64 UR20, c[0x0][0x198] ;  /* 0x0000660000147ab9 */ /* 0x000fe20000000a00 */
[----:B0-----:R-:W-:-:S10]  /*61e0*/  LOP3.LUT R11, R11, 0x1, RZ, 0xc0, !PT ;  /* 0x000000010b0b7812 */ /* 0x001fd400078ec0ff */
.L_x_132:
[----:B------:R-:W-:-:S03]  /*61f0*/  UMOV UR4, 0xffffffff ;  /* 0xffffffff00047882 */ /* 0x000fc60000000000 */
[----:B------:R-:W-:Y:S05]  /*6200*/  BRA.DIV UR4, `(.L_x_121) ;  /* 0x0000001604087947 */ /* 0x000fea000b800000 */
[----:B------:R-:W-:-:S13]  /*6210*/  ELECT P6, URZ, PT ;  /* 0x00000000003f782f */ /* 0x000fda00038c0000 */
.L_x_153:
[----:B------:R-:W0:Y:S01]  /*6220*/  LDC R4, c[0x0][0x28c] ;  /* 0x0000a300ff047b82 */ /* 0x000e220000000800 */
[----:B------:R-:W-:Y:S01]  /*6230*/  BSSY B1, `(.L_x_122) ;  /* 0x000003b000017945 */ /* 0x000fe20003800000 */
[----:B0-----:R-:W-:-:S13]  /*6240*/  ISETP.LT.OR P6, PT, R4, 0x1, !P6 ;  /* 0x000000010400780c */ /* 0x001fda00077c1670 */
[----:B------:R-:W-:Y:S05]  /*6250*/  @P6 BRA `(.L_x_123) ;  /* 0x0000000000e06947 */ /* 0x000fea0003800000 */
[----:B------:R-:W-:Y:S02]  /*6260*/  IMAD R18, R18, 0x2, R11 ;  /* 0x0000000212127824 */ /* 0x000fe400078e020b */
[----:B------:R-:W-:Y:S02]  /*6270*/  IMAD.SHL.U32 R22, R22, 0x40, RZ ;  /* 0x0000004016167824 */ /* 0x000fe400078e00ff */
[----:B------:R-:W-:Y:S02]  /*6280*/  IMAD.MOV.U32 R14, RZ, RZ, RZ ;  /* 0x000000ffff0e7224 */ /* 0x000fe400078e00ff */
[----:B------:R-:W-:Y:S02]  /*6290*/  IMAD.U32 R15, RZ, RZ, UR19 ;  /* 0x00000013ff0f7e24 */ /* 0x000fe4000f8e00ff */
[----:B------:R-:W-:Y:S02]  /*62a0*/  IMAD.MOV.U32 R4, RZ, RZ, R3 ;  /* 0x000000ffff047224 */ /* 0x000fe400078e0003 */
[----:B------:R-:W-:-:S02]  /*62b0*/  IMAD.MOV.U32 R6, RZ, RZ, R8 ;  /* 0x000000ffff067224 */ /* 0x000fc400078e0008 */
[----:B------:R-:W-:-:S07]  /*62c0*/  IMAD R18, R18, 0x28, RZ ;  /* 0x0000002812127824 */ /* 0x000fce00078e02ff */
.L_x_127:
[----:B------:R-:W0:Y:S01]  /*62d0*/  S2R R12, SR_CgaCtaId ;  /* 0x00000000000c7919 */ /* 0x000e220000008800 */
[----:B------:R-:W-:Y:S01]  /*62e0*/  MOV R5, 0x400 ;  /* 0x0000040000057802 */ /* 0x000fe20000000f00 */
[----:B------:R-:W1:Y:S03]  /*62f0*/  @!P2 LDC R7, c[0x0][0x500] ;  /* 0x00014000ff07ab82 */ /* 0x000e660000000800 */
[----:B0-----:R-:W-:Y:S02]  /*6300*/  LEA R13, R12, R5, 0x18 ;  /* 0x000000050c0d7211 */ /* 0x001fe400078ec0ff */
[----:B------:R-:W-:-:S03]  /*6310*/  SHF.L.U32 R5, R4, 0x1f, RZ ;  /* 0x0000001f04057819 */ /* 0x000fc600000006ff */
[----:B------:R-:W-:-:S04]  /*6320*/  IMAD R12, R6, 0x8, R13 ;  /* 0x00000008060c7824 */ /* 0x000fc800078e020d */
[----:B------:R-:W0:Y:S02]  /*6330*/  SYNCS.PHASECHK.TRANS64.TRYWAIT P1, [R12+URZ+0x60], R5 ;  /* 0x000060050c0075a7 */ /* 0x000e24000802017f */
[----:B01----:R-:W-:Y:S05]  /*6340*/  @!P1 BRA `(.L_x_124) ;  /* 0x0000001000d89947 */ /* 0x003fea0003800000 */
.L_x_154:
[----:B0-----:R-:W-:Y:S01]  /*6350*/  PRMT R5, R9, 0x9910, RZ ;  /* 0x0000991009057816 */ /* 0x001fe200000000ff */
[----:B------:R0:W-:Y:S03]  /*6360*/  @!P2 SYNCS.ARRIVE.TRANS64 RZ, [R12+URZ], R7 ;  /* 0x000000070cffa9a7 */ /* 0x0001e6000800003f */
[----:B------:R-:W-:-:S13]  /*6370*/  ISETP.NE.AND P1, PT, R5, 0x2, PT ;  /* 0x000000020500780c */ /* 0x000fda0003f25270 */
[----:B0-----:R-:W-:Y:S05]  /*6380*/  @P1 BRA `(.L_x_125) ;  /* 0x0000000000041947 */ /* 0x001fea0003800000 */
[----:B------:R-:W-:Y:S01]  /*6390*/  BPT.TRAP 0x1 ;  /* 0x000000040000795c */ /* 0x000fe20000300000 */
.L_x_125:
[----:B------:R-:W-:Y:S05]  /*63a0*/  @P0 BRA `(.L_x_126) ;  /* 0x0000000000040947 */ /* 0x000fea0003800000 */
[----:B------:R-:W-:Y:S01]  /*63b0*/  BPT.TRAP 0x1 ;  /* 0x000000040000795c */ /* 0x000fe20000300000 */
.L_x_126:
[----:B------:R-:W-:Y:S01]  /*63c0*/  IMAD R5, R6, 0x2, R11 ;  /* 0x0000000206057824 */ /* 0x000fe200078e020b */
[----:B------:R-:W-:Y:S01]  /*63d0*/  R2UR UR9, R12 ;  /* 0x000000000c0972ca */ /* 0x000fe200000e0000 */
[--C-:B------:R-:W-:Y:S01]  /*63e0*/  IMAD R7, R6, 0x2000, R13.reuse ;  /* 0x0000200006077824 */ /* 0x100fe200078e020d */
[----:B------:R-:W-:Y:S01]  /*63f0*/  UIADD3 UR4, UP0, UR20, 0xf0, URZ ;  /* 0x000000f014047890 */ /* 0x000fe2000ff1e03f */
[----:B------:R-:W-:Y:S01]  /*6400*/  IMAD R5, R5, 0xa00, RZ ;  /* 0x00000a0005057824 */ /* 0x000fe200078e02ff */
[----:B------:R-:W-:Y:S01]  /*6410*/  R2UR UR11, R22 ;  /* 0x00000000160b72ca */ /* 0x000fe200000e0000 */
[----:B------:R-:W-:Y:S01]  /*6420*/  VIADD R15, R15, 0xffffffff ;  /* 0xffffffff0f0f7836 */ /* 0x000fe20000000000 */
[----:B------:R-:W-:Y:S01]  /*6430*/  R2UR UR5, R7 ;  /* 0x00000000070572ca */ /* 0x000fe200000e0000 */
[----:B------:R-:W-:Y:S01]  /*6440*/  IMAD R5, R5, 0x2, R13 ;  /* 0x0000000205057824 */ /* 0x000fe200078e020d */
[----:B------:R-:W-:Y:S01]  /*6450*/  R2UR UR10, R14 ;  /* 0x000000000e0a72ca */ /* 0x000fe200000e0000 */
[----:B------:R-:W-:Y:S01]  /*6460*/  UIADD3 UR22, UP1, UR20, 0x1f0, URZ ;  /* 0x000001f014167890 */ /* 0x000fe2000ff3e03f */
[----:B------:R-:W-:Y:S01]  /*6470*/  R2UR UR12, R19 ;  /* 0x00000000130c72ca */ /* 0x000fe200000e0000 */
[----:B------:R-:W-:Y:S01]  /*6480*/  VIADD R6, R6, 0x1 ;  /* 0x0000000106067836 */ /* 0x000fe20000000000 */
[----:B------:R-:W-:Y:S01]  /*6490*/  R2UR UR8, R5 ;  /* 0x00000000050872ca */ /* 0x000fe200000e0000 */
[----:B------:R-:W-:Y:S01]  /*64a0*/  UIADD3.X UR23, URZ, UR21, URZ, UP1, !UPT ;  /* 0x000000153f177290 */ /* 0x000fe20008ffe43f */
[----:B------:R-:W-:Y:S01]  /*64b0*/  R2UR UR18, R18 ;  /* 0x00000000121272ca */ /* 0x000fe200000e0000 */
[----:B------:R-:W-:Y:S01]  /*64c0*/  UMOV UR6, 0x0 ;  /* 0x0000000000067882 */ /* 0x000fe20000000000 */
[----:B------:R-:W-:Y:S01]  /*64d0*/  ISETP.GT.AND P3, PT, R15, 0x1, PT ;  /* 0x000000010f00780c */ /* 0x000fe20003f64270 */
[----:B------:R-:W-:Y:S01]  /*64e0*/  UMOV UR7, 0x10000000 ;  /* 0x1000000000077882 */ /* 0x000fe20000000000 */
[----:B------:R-:W-:Y:S01]  /*64f0*/  ISETP.NE.AND P1, PT, R6, 0xc, PT ;  /* 0x0000000c0600780c */ /* 0x000fe20003f25270 */
[----:B------:R-:W-:Y:S01]  /*6500*/  UIADD3 UR13, UR5, 0x200, URZ ;  /* 0x00000200050d7890 */ /* 0x000fe2000fffe03f */
[----:B------:R-:W-:Y:S01]  /*6510*/  VIADD R14, R14, 0x40 ;  /* 0x000000400e0e7836 */ /* 0x000fe20000000000 */
[----:B------:R-:W-:Y:S01]  /*6520*/  UIADD3.X UR5, URZ, UR21, URZ, UP0, !UPT ;  /* 0x000000153f057290 */ /* 0x000fe200087fe43f */
[----:B------:R-:W-:Y:S01]  /*6530*/  SEL R5, RZ, 0x1, P1 ;  /* 0x00000001ff057807 */ /* 0x000fe20000800000 */
[----:B------:R-:W-:Y:S01]  /*6540*/  UMOV UR24, 0x30000 ;  /* 0x0003000000187882 */ /* 0x000fe20000000000 */
[----:B------:R-:W-:Y:S01]  /*6550*/  SEL R6, R6, RZ, P1 ;  /* 0x000000ff06067207 */ /* 0x000fe20000800000 */
[----:B------:R-:W-:Y:S01]  /*6560*/  UIADD3 UR14, UR8, 0x18200, URZ ;  /* 0x00018200080e7890 */ /* 0x000fe2000fffe03f */
[----:B------:R-:W-:-:S02]  /*6570*/  LOP3.LUT R4, R4, R5, RZ, 0x3c, !PT ;  /* 0x0000000504047212 */ /* 0x000fc400078e3cff */
[----:B------:R-:W-:Y:S02]  /*6580*/  UMOV UR8, UR13 ;  /* 0x0000000d00087c82 */ /* 0x000fe40008000000 */
[----:B------:R0:W-:Y:S02]  /*6590*/  UTMALDG.3D [UR8], [UR4], desc[UR6] ;  /* 0x00000608040075b4 */ /* 0x0001e40008011000 */
[----:B0-----:R-:W-:Y:S01]  /*65a0*/  UMOV UR8, UR14 ;  /* 0x0000000e00087c82 */ /* 0x001fe20008000000 */
[----:B------:R-:W-:Y:S02]  /*65b0*/  UMOV UR11, UR18 ;  /* 0x00000012000b7c82 */ /* 0x000fe40008000000 */
[----:B------:R0:W-:Y:S02]  /*65c0*/  UTMALDG.3D.MULTICAST [UR8], [UR22], UR24, desc[UR6] ;  /* 0x00000608160073b4 */ /* 0x0001e40008011818 */
[----:B0-----:R-:W-:Y:S05]  /*65d0*/  @P3 BRA `(.L_x_127) ;  /* 0xfffffffc003c3947 */ /* 0x001fea000383ffff */
.L_x_123:
[----:B------:R-:W-:Y:S05]  /*65e0*/  BSYNC B1 ;  /* 0x0000000000017941 */ /* 0x000fea0003800000 */
.L_x_122:
[----:B------:R-:W2:Y:S01]  /*65f0*/  LDL.64 R12, [R1] ;  /* 0x00000000010c7983 */ /* 0x000ea20000100a00 */
[----:B------:R-:W-:Y:S01]  /*6600*/  LOP3.LUT P4, RZ, R10, 0xff, RZ, 0xc0, !PT ;  /* 0x000000ff0aff7812 */ /* 0x000fe2000788c0ff */
[----:B------:R-:W-:Y:S01]  /*6610*/  VIADD R7, R8, UR38 ;  /* 0x0000002608077c36 */ /* 0x000fe20008000000 */
[----:B------:R-:W-:Y:S01]  /*6620*/  ULDC.64 UR4, c[0x0][0x650] ;  /* 0x0001940000047ab9 */ /* 0x000fe20000000a00 */
[----:B------:R-:W-:Y:S01]  /*6630*/  IMAD.U32 R8, RZ, RZ, UR38 ;  /* 0x00000026ff087e24 */ /* 0x000fe2000f8e00ff */
[----:B------:R-:W-:Y:S01]  /*6640*/  UISETP.GE.U32.AND UP0, UPT, UR38, 0xc, UPT ;  /* 0x0000000c2600788c */ /* 0x000fe2000bf06070 */
[----:B------:R-:W-:Y:S01]  /*6650*/  BSSY B1, `(.L_x_128) ;  /* 0x000006b000017945 */ /* 0x000fe20003800000 */
[----:B------:R-:W-:Y:S01]  /*6660*/  ISETP.GT.U32.AND P1, PT, R7, 0xb, PT ;  /* 0x0000000b0700780c */ /* 0x000fe20003f24070 */
[----:B------:R-:W-:Y:S01]  /*6670*/  IMAD.MOV.U32 R22, RZ, RZ, -0x1 ;  /* 0xffffffffff167424 */ /* 0x000fe200078e00ff */
[----:B------:R-:W-:Y:S01]  /*6680*/  PRMT R10, RZ, 0x7610, R10 ;  /* 0x00007610ff0a7816 */ /* 0x000fe2000000000a */
[----:B------:R-:W-:Y:S01]  /*6690*/  IMAD.MOV.U32 R18, RZ, RZ, -0x1 ;  /* 0xffffffffff127424 */ /* 0x000fe200078e00ff */
[----:B------:R-:W-:Y:S01]  /*66a0*/  ISETP.LT.U32.AND P1, PT, R8, 0xc, P1 ;  /* 0x0000000c0800780c */ /* 0x000fe20000f21070 */
[----:B------:R-:W-:Y:S01]  /*66b0*/  IMAD.MOV.U32 R19, RZ, RZ, -0x1 ;  /* 0xffffffffff137424 */ /* 0x000fe200078e00ff */
[----:B------:R-:W-:Y:S01]  /*66c0*/  PLOP3.LUT P3, PT, PT, PT, UP0, 0x80, 0x0 ;  /* 0x000000000000781c */ /* 0x000fe20003f6f008 */
[----:B------:R-:W0:Y:S01]  /*66d0*/  @P4 S2R R5, SR_CgaCtaId ;  /* 0x0000000000054919 */ /* 0x000e220000008800 */
[----:B------:R-:W-:-:S04]  /*66e0*/  @P4 MOV R4, 0x400 ;  /* 0x0000040000044802 */ /* 0x000fc80000000f00 */
[----:B0-----:R-:W-:Y:S01]  /*66f0*/  @P4 LEA R6, R5, R4, 0x18 ;  /* 0x0000000405064211 */ /* 0x001fe200078ec0ff */
[----:B------:R-:W-:Y:S01]  /*6700*/  IMAD.WIDE.U32 R4, R7, -0x55555555, RZ ;  /* 0xaaaaaaab07047825 */ /* 0x000fe200078e00ff */
[----:B------:R-:W-:Y:S02]  /*6710*/  SEL R4, RZ, 0x1, !P1 ;  /* 0x00000001ff047807 */ /* 0x000fe40004800000 */
[----:B------:R0:W-:Y:S02]  /*6720*/  @P4 SYNCS.ARRIVE.TRANS64.A1T0 RZ, [R6+URZ+0xf8], RZ ;  /* 0x0000f8ff06ff49a7 */ /* 0x0001e4000810003f */
[----:B------:R-:W-:Y:S02]  /*6730*/  LOP3.LUT R3, R3, R4, RZ, 0x3c, !PT ;  /* 0x0000000403037212 */ /* 0x000fe400078e3cff */
[----:B------:R-:W-:Y:S02]  /*6740*/  PRMT R4, RZ, 0x7610, R4 ;  /* 0x00007610ff047816 */ /* 0x000fe40000000004 */
[----:B0-----:R-:W-:-:S04]  /*6750*/  SHF.R.U32.HI R6, RZ, 0x3, R5 ;  /* 0x00000003ff067819 */ /* 0x001fc80000011605 */
[----:B------:R-:W-:Y:S01]  /*6760*/  @P3 LOP3.LUT R3, R3, 0x1, R6, 0x78, !PT ;  /* 0x0000000103033812 */ /* 0x000fe200078e7806 */
[----:B------:R-:W-:Y:S01]  /*6770*/  IMAD R8, R6, -0xc, R7 ;  /* 0xfffffff406087824 */ /* 0x000fe200078e0207 */
[----:B--2---:R-:W-:-:S04]  /*6780*/  IADD3 R16, P4, R16, R12, RZ ;  /* 0x0000000c10107210 */ /* 0x004fc80007f9e0ff */
[----:B------:R-:W-:Y:S01]  /*6790*/  ISETP.GE.U32.AND P1, PT, R16, UR4, PT ;  /* 0x0000000410007c0c */ /* 0x000fe2000bf26070 */
[----:B------:R-:W-:-:S05]  /*67a0*/  IMAD.X R17, R17, 0x1, R0, P4 ;  /* 0x0000000111117824 */ /* 0x000fca00020e0600 */
[----:B------:R-:W-:-:S13]  /*67b0*/  ISETP.GE.U32.AND.EX P1, PT, R17, UR5, PT, P1 ;  /* 0x0000000511007c0c */ /* 0x000fda000bf26110 */
[----:B------:R-:W-:Y:S05]  /*67c0*/  @P1 BRA `(.L_x_129) ;  /* 0x00000004004c1947 */ /* 0x000fea0003800000 */
[----:B------:R-:W0:Y:S01]  /*67d0*/  S2R R13, SR_CTAID.X ;  /* 0x00000000000d7919 */ /* 0x000e220000002500 */
[----:B------:R-:W-:Y:S01]  /*67e0*/  ULDC.64 UR4, c[0x0][0x628] ;  /* 0x00018a0000047ab9 */ /* 0x000fe20000000a00 */
[----:B------:R-:W1:Y:S01]  /*67f0*/  LDC R14, c[0x0][0x144] ;  /* 0x00005100ff0e7b82 */ /* 0x000e620000000800 */
[----:B------:R-:W-:Y:S01]  /*6800*/  ISETP.NE.U32.AND P1, PT, RZ, UR4, PT ;  /* 0x00000004ff007c0c */ /* 0x000fe2000bf25070 */
[----:B------:R-:W2:Y:S01]  /*6810*/  S2R R12, SR_CTAID.Y ;  /* 0x00000000000c7919 */ /* 0x000ea20000002600 */
[----:B------:R-:W-:Y:S01]  /*6820*/  ULDC UR7, c[0x0][0x630] ;  /* 0x00018c0000077ab9 */ /* 0x000fe20000000800 */
[----:B------:R-:W-:Y:S01]  /*6830*/  ULDC UR8, c[0x0][0x150] ;  /* 0x0000540000087ab9 */ /* 0x000fe20000000800 */
[----:B------:R-:W-:Y:S01]  /*6840*/  ISETP.NE.AND.EX P1, PT, RZ, UR5, PT, P1 ;  /* 0x00000005ff007c0c */ /* 0x000fe2000bf25310 */
[----:B------:R-:W-:Y:S02]  /*6850*/  IMAD.MOV.U32 R4, RZ, RZ, R16 ;  /* 0x000000ffff047224 */ /* 0x000fe400078e0010 */
[----:B------:R-:W-:Y:S01]  /*6860*/  IMAD.MOV.U32 R5, RZ, RZ, R17 ;  /* 0x000000ffff057224 */ /* 0x000fe200078e0011 */
[----:B0-----:R-:W-:-:S09]  /*6870*/  I2FP.F32.U32 R18, R13 ;  /* 0x0000000d00127245 */ /* 0x001fd20000201000 */
[----:B------:R-:W-:Y:S05]  /*6880*/  @!P1 BRA `(.L_x_130) ;  /* 0x0000000000289947 */ /* 0x000fea0003800000 */
[----:B------:R-:W-:Y:S02]  /*6890*/  ULDC UR6, c[0x0][0x634] ;  /* 0x00018d0000067ab9 */ /* 0x000fe40000000800 */
[----:B------:R-:W-:-:S05]  /*68a0*/  IADD3 R5, P1, R16, UR6, RZ ;  /* 0x0000000610057c10 */ /* 0x000fca000ff3e0ff */
[----:B------:R-:W-:-:S04]  /*68b0*/  IMAD.X R15, RZ, RZ, R17, P1 ;  /* 0x000000ffff0f7224 */ /* 0x000fc800008e0611 */
[----:B------:R-:W-:-:S04]  /*68c0*/  IMAD.WIDE.U32 R6, R15, UR4, RZ ;  /* 0x000000040f067c25 */ /* 0x000fc8000f8e00ff */
[----:B------:R-:W-:-:S04]  /*68d0*/  IMAD.WIDE.U32 R6, P1, R5, UR5, R6 ;  /* 0x0000000505067c25 */ /* 0x000fc8000f820006 */
[----:B------:R-:W-:-:S04]  /*68e0*/  IMAD.WIDE.U32 R4, R5, UR4, RZ ;  /* 0x0000000405047c25 */ /* 0x000fc8000f8e00ff */
[----:B------:R-:W-:Y:S01]  /*68f0*/  IMAD.MOV.U32 R4, RZ, RZ, R7 ;  /* 0x000000ffff047224 */ /* 0x000fe200078e0007 */
[----:B------:R-:W-:Y:S01]  /*6900*/  IADD3 RZ, P3, R5, R6, RZ ;  /* 0x0000000605ff7210 */ /* 0x000fe20007f7e0ff */
[----:B------:R-:W-:-:S04]  /*6910*/  IMAD.X R5, RZ, RZ, RZ, P1 ;  /* 0x000000ffff057224 */ /* 0x000fc800008e06ff */
[----:B------:R-:W-:-:S08]  /*6920*/  IMAD.WIDE.U32.X R4, R15, UR5, R4, P3 ;  /* 0x000000050f047c25 */ /* 0x000fd000098e0404 */
.L_x_130:
[----:B------:R-:W-:Y:S01]  /*6930*/  FMUL R18, R18, UR8 ;  /* 0x0000000812127c20 */ /* 0x000fe20008400000 */
[--C-:B------:R-:W-:Y:S01]  /*6940*/  SHF.R.U64 R19, R4, UR7, R5.reuse ;  /* 0x0000000704137c19 */ /* 0x100fe20008001205 */
[----:B------:R-:W-:Y:S01]  /*6950*/  ULDC.64 UR4, c[0x0][0x620] ;  /* 0x0001880000047ab9 */ /* 0x000fe20000000a00 */
[----:B------:R-:W-:Y:S01]  /*6960*/  SHF.R.U32.HI R4, RZ, UR7, R5 ;  /* 0x00000007ff047c19 */ /* 0x000fe20008011605 */
[----:B------:R-:W-:Y:S01]  /*6970*/  ULDC.64 UR6, c[0x0][0x640] ;  /* 0x0001900000067ab9 */ /* 0x000fe20000000a00 */
[----:B------:R-:W-:Y:S01]  /*6980*/  IADD3 R5, P1, RZ, -R19, RZ ;  /* 0x80000013ff057210 */ /* 0x000fe20007f3e0ff */
[----:B------:R-:W0:Y:S01]  /*6990*/  F2I.U32.TRUNC.NTZ R18, R18 ;  /* 0x0000001200127305 */ /* 0x000e22000020f000 */
[----:B------:R-:W3:Y:S03]  /*69a0*/  LDC R15, c[0x0][0x148] ;  /* 0x00005200ff0f7b82 */ /* 0x000ee60000000800 */
[----:B------:R-:W-:Y:S01]  /*69b0*/  IMAD.X R4, RZ, RZ, ~R4, P1 ;  /* 0x000000ffff047224 */ /* 0x000fe200008e0e04 */
[----:B------:R-:W-:-:S03]  /*69c0*/  ISETP.NE.U32.AND P1, PT, RZ, UR6, PT ;  /* 0x00000006ff007c0c */ /* 0x000fc6000bf25070 */
[----:B------:R-:W-:Y:S01]  /*69d0*/  IMAD R4, R4, UR4, RZ ;  /* 0x0000000404047c24 */ /* 0x000fe2000f8e02ff */
[----:B------:R-:W-:-:S03]  /*69e0*/  ISETP.NE.AND.EX P1, PT, RZ, UR7, PT, P1 ;  /* 0x00000007ff007c0c */ /* 0x000fc6000bf25310 */
[C---:B------:R-:W-:Y:S01]  /*69f0*/  IMAD R7, R5.reuse, UR5, R4 ;  /* 0x0000000505077c24 */ /* 0x040fe2000f8e0204 */
[----:B------:R-:W-:Y:S01]  /*6a00*/  ULDC UR5, c[0x0][0x154] ;  /* 0x0000550000057ab9 */ /* 0x000fe20000000800 */
[----:B------:R-:W-:Y:S01]  /*6a10*/  IMAD.WIDE.U32 R4, R5, UR4, R16 ;  /* 0x0000000405047c25 */ /* 0x000fe2000f8e0010 */
[----:B------:R-:W-:-:S03]  /*6a20*/  ULDC UR4, c[0x0][0x618] ;  /* 0x0001860000047ab9 */ /* 0x000fc60000000800 */
[----:B0-----:R-:W-:Y:S02]  /*6a30*/  IMAD.MOV R6, RZ, RZ, -R18 ;  /* 0x000000ffff067224 */ /* 0x001fe400078e0a12 */
[----:B------:R-:W-:Y:S02]  /*6a40*/  IMAD.IADD R5, R5, 0x1, R7 ;  /* 0x0000000105057824 */ /* 0x000fe400078e0207 */
[----:B-1----:R-:W-:Y:S01]  /*6a50*/  IMAD R13, R14, R6, R13 ;  /* 0x000000060e0d7224 */ /* 0x002fe200078e020d */
[----:B--2---:R-:W-:Y:S02]  /*6a60*/  I2FP.F32.U32 R6, R12 ;  /* 0x0000000c00067245 */ /* 0x004fe40000201000 */
[--C-:B------:R-:W-:Y:S02]  /*6a70*/  SHF.R.U64 R14, R4, UR4, R5.reuse ;  /* 0x00000004040e7c19 */ /* 0x100fe40008001205 */
[----:B------:R-:W-:Y:S01]  /*6a80*/  SHF.R.U32.HI R5, RZ, UR4, R5 ;  /* 0x00000004ff057c19 */ /* 0x000fe20008011605 */
[----:B------:R-:W-:Y:S01]  /*6a90*/  FMUL R6, R6, UR5 ;  /* 0x0000000506067c20 */ /* 0x000fe20008400000 */
[----:B------:R-:W-:-:S02]  /*6aa0*/  ULDC UR4, c[0x0][0x608] ;  /* 0x0001820000047ab9 */ /* 0x000fc40000000800 */
[--C-:B------:R-:W-:Y:S01]  /*6ab0*/  SHF.R.U64 R20, R14, UR4, R5.reuse ;  /* 0x000000040e147c19 */ /* 0x100fe20008001205 */
[----:B------:R0:W1:Y:S01]  /*6ac0*/  F2I.U32.TRUNC.NTZ R21, R6 ;  /* 0x0000000600157305 */ /* 0x000062000020f000 */
[----:B------:R-:W-:Y:S01]  /*6ad0*/  SHF.R.U32.HI R5, RZ, UR4, R5 ;  /* 0x00000004ff057c19 */ /* 0x000fe20008011605 */
[----:B------:R-:W-:-:S03]  /*6ae0*/  ULDC UR4, c[0x0][0x658] ;  /* 0x0001960000047ab9 */ /* 0x000fc60000000800 */
[--C-:B------:R-:W-:Y:S02]  /*6af0*/  SHF.R.U64 R18, R20, UR4, R5.reuse ;  /* 0x0000000414127c19 */ /* 0x100fe40008001205 */
[----:B------:R-:W-:-:S03]  /*6b00*/  SHF.R.U32.HI R25, RZ, UR4, R5 ;  /* 0x00000004ff197c19 */ /* 0x000fc60008011605 */
[----:B------:R-:W-:Y:S02]  /*6b10*/  IMAD.MOV.U32 R4, RZ, RZ, R18 ;  /* 0x000000ffff047224 */ /* 0x000fe400078e0012 */
[----:B------:R-:W-:Y:S01]  /*6b20*/  IMAD.MOV.U32 R5, RZ, RZ, R25 ;  /* 0x000000ffff057224 */ /* 0x000fe200078e0019 */
[----:B0-----:R-:W-:Y:S06]  /*6b30*/  @!P1 BRA `(.L_x_131) ;  /* 0x0000000000289947 */ /* 0x001fec0003800000 */
        /* <DEDUP_REMOVED lines=10> */
.L_x_131:
[----:B------:R-:W-:Y:S01]  /*6be0*/  ISETP.NE.AND P1, PT, R2, 0x1, PT ;  /* 0x000000010200780c */ /* 0x000fe20003f25270 */
[----:B------:R-:W-:Y:S01]  /*6bf0*/  ULDC UR4, c[0x0][0x648] ;  /* 0x0001920000047ab9 */ /* 0x000fe20000000800 */
[----:B------:R-:W-:Y:S01]  /*6c00*/  LOP3.LUT R20, R20, UR16, RZ, 0xc0, !PT ;  /* 0x0000001014147c12 */ /* 0x000fe2000f8ec0ff */
[----:B-1----:R-:W-:Y:S01]  /*6c10*/  IMAD.MOV R21, RZ, RZ, -R21 ;  /* 0x000000ffff157224 */ /* 0x002fe200078e0a15 */
[----:B------:R-:W-:Y:S01]  /*6c20*/  SHF.R.U64 R5, R4, UR4, R5 ;  /* 0x0000000404057c19 */ /* 0x000fe20008001205 */
[----:B------:R-:W-:Y:S01]  /*6c30*/  ULDC UR4, c[0x0][0x638] ;  /* 0x00018e0000047ab9 */ /* 0x000fe20000000800 */
[----:B------:R-:W-:Y:S01]  /*6c40*/  ULDC UR5, c[0x0][0x610] ;  /* 0x0001840000057ab9 */ /* 0x000fe20000000800 */
[----:B------:R-:W-:Y:S02]  /*6c50*/  IMAD.MOV.U32 R4, RZ, RZ, 0x1 ;  /* 0x00000001ff047424 */ /* 0x000fe400078e00ff */
[----:B------:R-:W-:Y:S02]  /*6c60*/  IMAD.MOV R7, RZ, RZ, -R5 ;  /* 0x000000ffff077224 */ /* 0x000fe400078e0a05 */
[----:B------:R-:W-:Y:S01]  /*6c70*/  IMAD R20, R5, UR17, R20 ;  /* 0x0000001105147c24 */ /* 0x000fe2000f8e0214 */
[----:B------:R-:W-:Y:S01]  /*6c80*/  LOP3.LUT R5, R14, UR15, RZ, 0xc0, !PT ;  /* 0x0000000f0e057c12 */ /* 0x000fe2000f8ec0ff */
[----:B---3--:R-:W-:-:S02]  /*6c90*/  @P1 IMAD R13, R15, R21, R12 ;  /* 0x000000150f0d1224 */ /* 0x008fc400078e020c */
[----:B------:R-:W-:Y:S01]  /*6ca0*/  IMAD R18, R7, UR4, R18 ;  /* 0x0000000407127c24 */ /* 0x000fe2000f8e0212 */
[----:B------:R-:W-:Y:S01]  /*6cb0*/  ULDC UR4, c[0x0][0x600] ;  /* 0x0001800000047ab9 */ /* 0x000fe20000000800 */
[----:B------:R-:W-:Y:S02]  /*6cc0*/  IMAD R13, R20, UR5, R13 ;  /* 0x00000005140d7c24 */ /* 0x000fe4000f8e020d */
[----:B------:R-:W-:-:S05]  /*6cd0*/  IMAD R22, R18, UR4, R5 ;  /* 0x0000000412167c24 */ /* 0x000fca000f8e0205 */
[----:B------:R-:W-:Y:S02]  /*6ce0*/  SEL R18, R22, R13, !P1 ;  /* 0x0000000d16127207 */ /* 0x000fe40004800000 */
[----:B------:R-:W-:-:S07]  /*6cf0*/  SEL R22, R13, R22, !P1 ;  /* 0x000000160d167207 */ /* 0x000fce0004800000 */
.L_x_129:
[----:B------:R-:W-:Y:S05]  /*6d00*/  BSYNC B1 ;  /* 0x0000000000017941 */ /* 0x000fea0003800000 */
.L_x_128:
[----:B------:R-:W-:-:S13]  /*6d10*/  LOP3.LUT P1, RZ, R4, 0xff, RZ, 0xc0, !PT ;  /* 0x000000ff04ff7812 */ /* 0x000fda000782c0ff */
[----:B------:R-:W-:Y:S05]  /*6d20*/  @P1 BRA `(.L_x_132) ;  /* 0xfffffff400301947 */ /* 0x000fea000383ffff */
[----:B------:R-:W-:Y:S05]  /*6d30*/  BSYNC B0 ;  /* 0x0000000000007941 */ /* 0x000fea0003800000 */
.L_x_120:
[----:B------:R-:W-:-:S03]  /*6d40*/  UMOV UR4, 0xffffffff ;  /* 0xffffffff00047882 */ /* 0x000fc60000000000 */
[----:B------:R-:W-:Y:S05]  /*6d50*/  BRA.DIV UR4, `(.L_x_133) ;  /* 0x0000000a04687947 */ /* 0x000fea000b800000 */
[----:B------:R-:W-:-:S13]  /*6d60*/  ELECT P6, URZ, PT ;  /* 0x00000000003f782f */ /* 0x000fda00038c0000 */
.L_x_157:
[----:B------:R-:W-:Y:S04]  /*6d70*/  BSSY B0, `(.L_x_134) ;  /* 0x0000073000007945 */ /* 0x000fe80003800000 */
[----:B------:R-:W-:Y:S05]  /*6d80*/  @!P6 BRA `(.L_x_135) ;  /* 0x0000000400c4e947 */ /* 0x000fea0003800000 */
[----:B------:R-:W-:-:S04]  /*6d90*/  LOP3.LUT R23, R23, 0x2, RZ, 0xfc, !PT ;  /* 0x0000000217177812 */ /* 0x000fc800078efcff */
[----:B------:R-:W-:-:S13]  /*6da0*/  ISETP.NE.AND P0, PT, R23, 0x3, PT ;  /* 0x000000031700780c */ /* 0x000fda0003f05270 */
[----:B------:R-:W-:Y:S05]  /*6db0*/  @!P0 BRA `(.L_x_136) ;  /* 0x0000000000048947 */ /* 0x000fea0003800000 */
[----:B------:R-:W-:Y:S01]  /*6dc0*/  BPT.TRAP 0x1 ;  /* 0x000000040000795c */ /* 0x000fe20000300000 */
.L_x_136:
[----:B------:R-:W0:Y:S01]  /*6dd0*/  S2R R5, SR_CgaCtaId ;  /* 0x0000000000057919 */ /* 0x000e220000008800 */
[----:B------:R-:W-:Y:S02]  /*6de0*/  MOV R0, 0x400 ;  /* 0x0000040000007802 */ /* 0x000fe40000000f00 */
[----:B------:R-:W-:Y:S02]  /*6df0*/  SHF.L.U32 R2, R3, 0x1f, RZ ;  /* 0x0000001f03027819 */ /* 0x000fe400000006ff */
[----:B0-----:R-:W-:-:S05]  /*6e00*/  LEA R5, R5, R0, 0x18 ;  /* 0x0000000005057211 */ /* 0x001fca00078ec0ff */
[----:B------:R-:W-:-:S04]  /*6e10*/  VIADD R5, R5, 0x60 ;  /* 0x0000006005057836 */ /* 0x000fc80000000000 */
[C---:B------:R-:W-:Y:S02]  /*6e20*/  IMAD R7, R8.reuse, 0x8, R5 ;  /* 0x0000000808077824 */ /* 0x040fe400078e0205 */
[----:B------:R-:W-:Y:S02]  /*6e30*/  VIADD R8, R8, 0x1 ;  /* 0x0000000108087836 */ /* 0x000fe40000000000 */
[----:B------:R-:W0:Y:S03]  /*6e40*/  SYNCS.PHASECHK.TRANS64.TRYWAIT P0, [R7+URZ], R2 ;  /* 0x00000002070075a7 */ /* 0x000e26000800017f */
[----:B------:R-:W-:-:S04]  /*6e50*/  ISETP.NE.AND P1, PT, R8, 0xc, PT ;  /* 0x0000000c0800780c */ /* 0x000fc80003f25270 */
[----:B------:R-:W-:Y:S02]  /*6e60*/  SEL R0, RZ, 0x1, P1 ;  /* 0x00000001ff007807 */ /* 0x000fe40000800000 */
[----:B------:R-:W-:Y:S02]  /*6e70*/  SEL R8, R8, RZ, P1 ;  /* 0x000000ff08087207 */ /* 0x000fe40000800000 */
[----:B------:R-:W-:-:S03]  /*6e80*/  LOP3.LUT R9, R3, R0, RZ, 0x3c, !PT ;  /* 0x0000000003097212 */ /* 0x000fc600078e3cff */
[----:B------:R-:W-:Y:S01]  /*6e90*/  IMAD R6, R8, 0x8, R5 ;  /* 0x0000000808067824 */ /* 0x000fe200078e0205 */
[----:B------:R-:W-:Y:S01]  /*6ea0*/  SHF.L.U32 R3, R9, 0x1f, RZ ;  /* 0x0000001f09037819 */ /* 0x000fe200000006ff */
[----:B0-----:R-:W-:Y:S06]  /*6eb0*/  @!P0 BRA `(.L_x_137) ;  /* 0x0000000800308947 */ /* 0x001fec0003800000 */
.L_x_158:
[----:B------:R-:W1:Y:S01]  /*6ec0*/  SYNCS.PHASECHK.TRANS64.TRYWAIT P0, [R6+URZ], R3 ;  /* 0x00000003060075a7 */ /* 0x000e62000800017f */
[----:B------:R-:W-:-:S05]  /*6ed0*/  VIADD R0, R8, 0x1 ;  /* 0x0000000108007836 */ /* 0x000fca0000000000 */
[----:B------:R-:W-:-:S04]  /*6ee0*/  ISETP.NE.AND P1, PT, R0, 0xc, PT ;  /* 0x0000000c0000780c */ /* 0x000fc80003f25270 */
[----:B0-----:R-:W-:Y:S02]  /*6ef0*/  SEL R2, RZ, 0x1, P1 ;  /* 0x00000001ff027807 */ /* 0x001fe40000800000 */
[----:B------:R-:W-:Y:S02]  /*6f00*/  SEL R0, R0, RZ, P1 ;  /* 0x000000ff00007207 */ /* 0x000fe40000800000 */
[----:B------:R-:W-:-:S03]  /*6f10*/  LOP3.LUT R9, R9, R2, RZ, 0x3c, !PT ;  /* 0x0000000209097212 */ /* 0x000fc600078e3cff */
[----:B------:R-:W-:Y:S01]  /*6f20*/  IMAD R7, R0, 0x8, R5 ;  /* 0x0000000800077824 */ /* 0x000fe200078e0205 */
[----:B------:R-:W-:Y:S01]  /*6f30*/  SHF.L.U32 R4, R9, 0x1f, RZ ;  /* 0x0000001f09047819 */ /* 0x000fe200000006ff */
[----:B-1----:R-:W-:Y:S06]  /*6f40*/  @!P0 BRA `(.L_x_138) ;  /* 0x0000000800208947 */ /* 0x002fec0003800000 */
.L_x_159:
[----:B------:R-:W1:Y:S01]  /*6f50*/  SYNCS.PHASECHK.TRANS64.TRYWAIT P0, [R7+URZ], R4 ;  /* 0x00000004070075a7 */ /* 0x000e62000800017f */
[----:B------:R-:W-:-:S05]  /*6f60*/  VIADD R0, R0, 0x1 ;  /* 0x0000000100007836 */ /* 0x000fca0000000000 */
[----:B------:R-:W-:-:S04]  /*6f70*/  ISETP.NE.AND P1, PT, R0, 0xc, PT ;  /* 0x0000000c0000780c */ /* 0x000fc80003f25270 */
[----:B------:R-:W-:Y:S02]  /*6f80*/  SEL R2, RZ, 0x1, P1 ;  /* 0x00000001ff027807 */ /* 0x000fe40000800000 */
[----:B------:R-:W-:Y:S02]  /*6f90*/  SEL R0, R0, RZ, P1 ;  /* 0x000000ff00007207 */ /* 0x000fe40000800000 */
[----:B------:R-:W-:-:S03]  /*6fa0*/  LOP3.LUT R9, R9, R2, RZ, 0x3c, !PT ;  /* 0x0000000209097212 */ /* 0x000fc600078e3cff */
[----:B0-----:R-:W-:Y:S01]  /*6fb0*/  IMAD R6, R0, 0x8, R5 ;  /* 0x0000000800067824 */ /* 0x001fe200078e0205 */
[----:B------:R-:W-:Y:S01]  /*6fc0*/  SHF.L.U32 R3, R9, 0x1f, RZ ;  /* 0x0000001f09037819 */ /* 0x000fe200000006ff */
[----:B-1----:R-:W-:Y:S06]  /*6fd0*/  @!P0 BRA `(.L_x_139) ;  /* 0x0000000800108947 */ /* 0x002fec0003800000 */
.L_x_160:
        /* <DEDUP_REMOVED lines=9> */
.L_x_161:
        /* <DEDUP_REMOVED lines=9> */
.L_x_162:
        /* <DEDUP_REMOVED lines=9> */
.L_x_163:
        /* <DEDUP_REMOVED lines=9> */
.L_x_164:
        /* <DEDUP_REMOVED lines=9> */
.L_x_165:
        /* <DEDUP_REMOVED lines=9> */
.L_x_166:
        /* <DEDUP_REMOVED lines=9> */
.L_x_167:
[----:B------:R-:W1:Y:S01]  /*73d0*/  SYNCS.PHASECHK.TRANS64.TRYWAIT P0, [R7+URZ], R4 ;  /* 0x00000004070075a7 */ /* 0x000e62000800017f */
[----:B------:R-:W-:-:S05]  /*73e0*/  VIADD R0, R0, 0x1 ;  /* 0x0000000100007836 */ /* 0x000fca0000000000 */
[----:B------:R-:W-:-:S04]  /*73f0*/  ISETP.NE.AND P1, PT, R0, 0xc, PT ;  /* 0x0000000c0000780c */ /* 0x000fc80003f25270 */
[----:B------:R-:W-:Y:S02]  /*7400*/  SEL R2, RZ, 0x1, P1 ;  /* 0x00000001ff027807 */ /* 0x000fe40000800000 */
[----:B------:R-:W-:Y:S02]  /*7410*/  SEL R0, R0, RZ, P1 ;  /* 0x000000ff00007207 */ /* 0x000fe40000800000 */
[----:B------:R-:W-:Y:S01]  /*7420*/  LOP3.LUT R2, R9, R2, RZ, 0x3c, !PT ;  /* 0x0000000209027212 */ /* 0x000fe200078e3cff */
[----:B-1----:R-:W-:Y:S06]  /*7430*/  @!P0 BRA `(.L_x_147) ;  /* 0x0000000400988947 */ /* 0x002fec0003800000 */
.L_x_168:
[----:B------:R-:W-:Y:S01]  /*7440*/  IMAD R5, R0, 0x8, R5 ;  /* 0x0000000800057824 */ /* 0x000fe200078e0205 */
[----:B------:R-:W-:-:S07]  /*7450*/  SHF.L.U32 R0, R2, 0x1f, RZ ;  /* 0x0000001f02007819 */ /* 0x000fce00000006ff */
.L_x_148:
[----:B--2---:R2:W3:Y:S02]  /*7460*/  SYNCS.PHASECHK.TRANS64.TRYWAIT P0, [R5+URZ], R0 ;  /* 0x00000000050075a7 */ /* 0x0044e4000800017f */
[----:B---3--:R-:W-:Y:S05]  /*7470*/  @!P0 NANOSLEEP.SYNCS 0x989680 ;  /* 0x009896800000895d */ /* 0x008fea0003900000 */
[----:B------:R-:W3:Y:S02]  /*7480*/  @!P0 SYNCS.PHASECHK.TRANS64 P0, [R5+URZ], R0 ;  /* 0x00000000050085a7 */ /* 0x000ee4000800007f */
[----:B---3--:R-:W-:Y:S05]  /*7490*/  @!P0 BRA `(.L_x_148) ;  /* 0xfffffffc00f08947 */ /* 0x008fea000383ffff */
.L_x_135:
[----:B------:R-:W-:Y:S05]  /*74a0*/  BSYNC B0 ;  /* 0x0000000000007941 */ /* 0x000fea0003800000 */
.L_x_134:
[----:B------:R-:W-:Y:S05]  /*74b0*/  EXIT ;  /* 0x000000000000794d */ /* 0x000fea0003800000 */
.L_x_20:
[----:B0-----:R-:W-:-:S04]  /*74c0*/  IMAD.U32 R3, RZ, RZ, UR43 ;  /* 0x0000002bff037e24 */ /* 0x001fc8000f8e00ff */
[----:B------:R0:W1:Y:S03]  /*74d0*/  SYNCS.PHASECHK.TRANS64.TRYWAIT P0, [R3+URZ+-0x8], R0 ;  /* 0xfffff800030075a7 */ /* 0x000066000800017f */
[----:B-1----:R-:W-:Y:S05]  /*74e0*/  @!P0 NANOSLEEP.SYNCS 0x989680 ;  /* 0x009896800000895d */ /* 0x002fea0003900000 */
[----:B------:R-:W1:Y:S02]  /*74f0*/  @!P0 SYNCS.PHASECHK.TRANS64 P0, [R3+URZ+-0x8], R0 ;  /* 0xfffff800030085a7 */ /* 0x000e64000800007f */
[----:B-1----:R-:W-:Y:S05]  /*7500*/  @!P0 BRA `(.L_x_20) ;  /* 0xfffffffc00ec8947 */ /* 0x002fea000383ffff */
[----:B------:R-:W-:Y:S05]  /*7510*/  BRA `(.L_x_149) ;  /* 0xffffffa400007947 */ /* 0x000fea000383ffff */
.L_x_25:
[----:B-1----:R1:W2:Y:S02]  /*7520*/  SYNCS.PHASECHK.TRANS64.TRYWAIT P1, [R3+URZ], R0 ;  /* 0x00000000030075a7 */ /* 0x0022a4000802017f */
[----:B--2---:R-:W-:Y:S05]  /*7530*/  @!P1 NANOSLEEP.SYNCS 0x989680 ;  /* 0x009896800000995d */ /* 0x004fea0003900000 */
[----:B------:R-:W2:Y:S02]  /*7540*/  @!P1 SYNCS.PHASECHK.TRANS64 P1, [R3+URZ], R0 ;  /* 0x00000000030095a7 */ /* 0x000ea4000802007f */
[----:B--2---:R-:W-:Y:S05]  /*7550*/  @!P1 BRA `(.L_x_25) ;  /* 0xfffffffc00f09947 */ /* 0x004fea000383ffff */
[----:B------:R-:W-:Y:S05]  /*7560*/  BRA `(.L_x_24) ;  /* 0xffffffa4006c7947 */ /* 0x000fea000383ffff */
.L_x_30:
[----:B-1----:R-:W-:-:S04]  /*7570*/  IMAD.U32 R5, RZ, RZ, UR5 ;  /* 0x00000005ff057e24 */ /* 0x002fc8000f8e00ff */
[----:B------:R1:W2:Y:S03]  /*7580*/  SYNCS.PHASECHK.TRANS64.TRYWAIT P1, [R5+URZ], R4 ;  /* 0x00000004050075a7 */ /* 0x0002a6000802017f */
[----:B--2---:R-:W-:Y:S05]  /*7590*/  @!P1 NANOSLEEP.SYNCS 0x989680 ;  /* 0x009896800000995d */ /* 0x004fea0003900000 */
[----:B------:R-:W2:Y:S02]  /*75a0*/  @!P1 SYNCS.PHASECHK.TRANS64 P1, [R5+URZ], R4 ;  /* 0x00000004050095a7 */ /* 0x000ea4000802007f */
[----:B--2---:R-:W-:Y:S05]  /*75b0*/  @!P1 BRA `(.L_x_30) ;  /* 0xfffffffc00ec9947 */ /* 0x004fea000383ffff */
[----:B------:R-:W-:Y:S05]  /*75c0*/  BRA `(.L_x_29) ;  /* 0xffffffac00a47947 */ /* 0x000fea000383ffff */
.L_x_36:
[----:B0-----:R-:W-:-:S04]  /*75d0*/  IMAD.U32 R3, RZ, RZ, UR43 ;  /* 0x0000002bff037e24 */ /* 0x001fc8000f8e00ff */
[----:B------:R0:W1:Y:S03]  /*75e0*/  SYNCS.PHASECHK.TRANS64.TRYWAIT P0, [R3+URZ+0x8], R0 ;  /* 0x00000800030075a7 */ /* 0x000066000800017f */
[----:B-1----:R-:W-:Y:S05]  /*75f0*/  @!P0 NANOSLEEP.SYNCS 0x989680 ;  /* 0x009896800000895d */ /* 0x002fea0003900000 */
[----:B------:R-:W1:Y:S02]  /*7600*/  @!P0 SYNCS.PHASECHK.TRANS64 P0, [R3+URZ+0x8], R0 ;  /* 0x00000800030085a7 */ /* 0x000e64000800007f */
[----:B-1----:R-:W-:Y:S05]  /*7610*/  @!P0 BRA `(.L_x_36) ;  /* 0xfffffffc00ec8947 */ /* 0x002fea000383ffff */
[----:B------:R-:W-:Y:S05]  /*7620*/  BRA `(.L_x_150) ;  /* 0xffffffb800687947 */ /* 0x000fea000383ffff */
.L_x_121:
[----:B------:R-:W-:Y:S01]  /*7630*/  BSSY B1, `(.L_x_151) ;  /* 0x0000006000017945 */ /* 0x000fe20003800000 */
[----:B------:R-:W-:-:S07]  /*7640*/  IMAD.MOV.U32 R15, RZ, RZ, -0x1 ;  /* 0xffffffffff0f7424 */ /* 0x000fce00078e00ff */
[----:B-----5:R-:W-:Y:S05]  /*7650*/  WARPSYNC.COLLECTIVE R15, `(.L_x_152) ;  /* 0x000000000f0c7348 */ /* 0x020fea0003c00000 */
[----:B------:R-:W-:Y:S02]  /*7660*/  ELECT P6, UR62, PT ;  /* 0x00000000003e782f */ /* 0x000fe400038c0000 */
[----:B------:R-:W-:Y:S01]  /*7670*/  MOV R14, UR62 ;  /* 0x0000003e000e7c02 */ /* 0x000fe20008000f00 */
[----:B-----5:R-:W-:Y:S10]  /*7680*/  ENDCOLLECTIVE ;  /* 0x000000000000791b */ /* 0x020ff40003800000 */
.L_x_152:
[----:B------:R-:W-:Y:S05]  /*7690*/  BSYNC B1 ;  /* 0x0000000000017941 */ /* 0x000fea0003800000 */
.L_x_151:
[----:B------:R-:W-:Y:S05]  /*76a0*/  BRA `(.L_x_153) ;  /* 0xffffffe800dc7947 */ /* 0x000fea000383ffff */
.L_x_124:
[----:B0-----:R0:W1:Y:S02]  /*76b0*/  SYNCS.PHASECHK.TRANS64.TRYWAIT P1, [R12+URZ+0x60], R5 ;  /* 0x000060050c0075a7 */ /* 0x001064000802017f */
[----:B-1----:R-:W-:Y:S05]  /*76c0*/  @!P1 NANOSLEEP.SYNCS 0x989680 ;  /* 0x009896800000995d */ /* 0x002fea0003900000 */
[----:B------:R-:W1:Y:S02]  /*76d0*/  @!P1 SYNCS.PHASECHK.TRANS64 P1, [R12+URZ+0x60], R5 ;  /* 0x000060050c0095a7 */ /* 0x000e64000802007f */
[----:B-1----:R-:W-:Y:S05]  /*76e0*/  @!P1 BRA `(.L_x_124) ;  /* 0xfffffffc00f09947 */ /* 0x002fea000383ffff */
[----:B------:R-:W-:Y:S05]  /*76f0*/  BRA `(.L_x_154) ;  /* 0xffffffec00147947 */ /* 0x000fea000383ffff */
.L_x_133:
[----:B------:R-:W-:Y:S01]  /*7700*/  BSSY B0, `(.L_x_155) ;  /* 0x0000006000007945 */ /* 0x000fe20003800000 */
[----:B------:R-:W-:-:S07]  /*7710*/  IMAD.MOV.U32 R15, RZ, RZ, -0x1 ;  /* 0xffffffffff0f7424 */ /* 0x000fce00078e00ff */
[----:B-----5:R-:W-:Y:S05]  /*7720*/  WARPSYNC.COLLECTIVE R15, `(.L_x_156) ;  /* 0x000000000f0c7348 */ /* 0x020fea0003c00000 */
[----:B------:R-:W-:Y:S02]  /*7730*/  ELECT P6, UR62, PT ;  /* 0x00000000003e782f */ /* 0x000fe400038c0000 */
[----:B------:R-:W-:Y:S01]  /*7740*/  MOV R14, UR62 ;  /* 0x0000003e000e7c02 */ /* 0x000fe20008000f00 */
[----:B-----5:R-:W-:Y:S10]  /*7750*/  ENDCOLLECTIVE ;  /* 0x000000000000791b */ /* 0x020ff40003800000 */
.L_x_156:
[----:B------:R-:W-:Y:S05]  /*7760*/  BSYNC B0 ;  /* 0x0000000000007941 */ /* 0x000fea0003800000 */
.L_x_155:
[----:B------:R-:W-:Y:S05]  /*7770*/  BRA `(.L_x_157) ;  /* 0xfffffff4007c7947 */ /* 0x000fea000383ffff */
.L_x_137:
[----:B0-----:R0:W1:Y:S02]  /*7780*/  SYNCS.PHASECHK.TRANS64.TRYWAIT P0, [R7+URZ], R2 ;  /* 0x00000002070075a7 */ /* 0x001064000800017f */
[----:B-1----:R-:W-:Y:S05]  /*7790*/  @!P0 NANOSLEEP.SYNCS 0x989680 ;  /* 0x009896800000895d */ /* 0x002fea0003900000 */
[----:B------:R-:W1:Y:S02]  /*77a0*/  @!P0 SYNCS.PHASECHK.TRANS64 P0, [R7+URZ], R2 ;  /* 0x00000002070085a7 */ /* 0x000e64000800007f */
[----:B-1----:R-:W-:Y:S05]  /*77b0*/  @!P0 BRA `(.L_x_137) ;  /* 0xfffffffc00f08947 */ /* 0x002fea000383ffff */
[----:B------:R-:W-:Y:S05]  /*77c0*/  BRA `(.L_x_158) ;  /* 0xfffffff400bc7947 */ /* 0x000fea000383ffff */
.L_x_138:
[----:B0-----:R0:W1:Y:S02]  /*77d0*/  SYNCS.PHASECHK.TRANS64.TRYWAIT P0, [R6+URZ], R3 ;  /* 0x00000003060075a7 */ /* 0x001064000800017f */
[----:B-1----:R-:W-:Y:S05]  /*77e0*/  @!P0 NANOSLEEP.SYNCS 0x989680 ;  /* 0x009896800000895d */ /* 0x002fea0003900000 */
[----:B------:R-:W1:Y:S02]  /*77f0*/  @!P0 SYNCS.PHASECHK.TRANS64 P0, [R6+URZ], R3 ;  /* 0x00000003060085a7 */ /* 0x000e64000800007f */
[----:B-1----:R-:W-:Y:S05]  /*7800*/  @!P0 BRA `(.L_x_138) ;  /* 0xfffffffc00f08947 */ /* 0x002fea000383ffff */
[----:B------:R-:W-:Y:S05]  /*7810*/  BRA `(.L_x_159) ;  /* 0xfffffff400cc7947 */ /* 0x000fea000383ffff */
.L_x_139:
[----:B0-----:R0:W1:Y:S02]  /*7820*/  SYNCS.PHASECHK.TRANS64.TRYWAIT P0, [R7+URZ], R4 ;  /* 0x00000004070075a7 */ /* 0x001064000800017f */
[----:B-1----:R-:W-:Y:S05]  /*7830*/  @!P0 NANOSLEEP.SYNCS 0x989680 ;  /* 0x009896800000895d */ /* 0x002fea0003900000 */
[----:B------:R-:W1:Y:S02]  /*7840*/  @!P0 SYNCS.PHASECHK.TRANS64 P0, [R7+URZ], R4 ;  /* 0x00000004070085a7 */ /* 0x000e64000800007f */
[----:B-1----:R-:W-:Y:S05]  /*7850*/  @!P0 BRA `(.L_x_139) ;  /* 0xfffffffc00f08947 */ /* 0x002fea000383ffff */
[----:B------:R-:W-:Y:S05]  /*7860*/  BRA `(.L_x_160) ;  /* 0xfffffff400dc7947 */ /* 0x000fea000383ffff */
.L_x_140:
[----:B0-----:R0:W1:Y:S02]  /*7870*/  SYNCS.PHASECHK.TRANS64.TRYWAIT P0, [R6+URZ], R3 ;  /* 0x00000003060075a7 */ /* 0x001064000800017f */
[----:B-1----:R-:W-:Y:S05]  /*7880*/  @!P0 NANOSLEEP.SYNCS 0x989680 ;  /* 0x009896800000895d */ /* 0x002fea0003900000 */
[----:B------:R-:W1:Y:S02]  /*7890*/  @!P0 SYNCS.PHASECHK.TRANS64 P0, [R6+URZ], R3 ;  /* 0x00000003060085a7 */ /* 0x000e64000800007f */
[----:B-1----:R-:W-:Y:S05]  /*78a0*/  @!P0 BRA `(.L_x_140) ;  /* 0xfffffffc00f08947 */ /* 0x002fea000383ffff */
[----:B------:R-:W-:Y:S05]  /*78b0*/  BRA `(.L_x_161) ;  /* 0xfffffff400ec7947 */ /* 0x000fea000383ffff */
.L_x_141:
[----:B0-----:R0:W1:Y:S02]  /*78c0*/  SYNCS.PHASECHK.TRANS64.TRYWAIT P0, [R7+URZ], R4 ;  /* 0x00000004070075a7 */ /* 0x001064000800017f */
[----:B-1----:R-:W-:Y:S05]  /*78d0*/  @!P0 NANOSLEEP.SYNCS 0x989680 ;  /* 0x009896800000895d */ /* 0x002fea0003900000 */
[----:B------:R-:W1:Y:S02]  /*78e0*/  @!P0 SYNCS.PHASECHK.TRANS64 P0, [R7+URZ], R4 ;  /* 0x00000004070085a7 */ /* 0x000e64000800007f */
[----:B-1----:R-:W-:Y:S05]  /*78f0*/  @!P0 BRA `(.L_x_141) ;  /* 0xfffffffc00f08947 */ /* 0x002fea000383ffff */
[----:B------:R-:W-:Y:S05]  /*7900*/  BRA `(.L_x_162) ;  /* 0xfffffff400fc7947 */ /* 0x000fea000383ffff */
.L_x_142:
[----:B0-----:R0:W1:Y:S02]  /*7910*/  SYNCS.PHASECHK.TRANS64.TRYWAIT P0, [R6+URZ], R3 ;  /* 0x00000003060075a7 */ /* 0x001064000800017f */
[----:B-1----:R-:W-:Y:S05]  /*7920*/  @!P0 NANOSLEEP.SYNCS 0x989680 ;  /* 0x009896800000895d */ /* 0x002fea0003900000 */
[----:B------:R-:W1:Y:S02]  /*7930*/  @!P0 SYNCS.PHASECHK.TRANS64 P0, [R6+URZ], R3 ;  /* 0x00000003060085a7 */ /* 0x000e64000800007f */
[----:B-1----:R-:W-:Y:S05]  /*7940*/  @!P0 BRA `(.L_x_142) ;  /* 0xfffffffc00f08947 */ /* 0x002fea000383ffff */
[----:B------:R-:W-:Y:S05]  /*7950*/  BRA `(.L_x_163) ;  /* 0xfffffff8000c7947 */ /* 0x000fea000383ffff */
.L_x_143:
[----:B0-----:R0:W1:Y:S02]  /*7960*/  SYNCS.PHASECHK.TRANS64.TRYWAIT P0, [R7+URZ], R4 ;  /* 0x00000004070075a7 */ /* 0x001064000800017f */
[----:B-1----:R-:W-:Y:S05]  /*7970*/  @!P0 NANOSLEEP.SYNCS 0x989680 ;  /* 0x009896800000895d */ /* 0x002fea0003900000 */
[----:B------:R-:W1:Y:S02]  /*7980*/  @!P0 SYNCS.PHASECHK.TRANS64 P0, [R7+URZ], R4 ;  /* 0x00000004070085a7 */ /* 0x000e64000800007f */
[----:B-1----:R-:W-:Y:S05]  /*7990*/  @!P0 BRA `(.L_x_143) ;  /* 0xfffffffc00f08947 */ /* 0x002fea000383ffff */
[----:B------:R-:W-:Y:S05]  /*79a0*/  BRA `(.L_x_164) ;  /* 0xfffffff8001c7947 */ /* 0x000fea000383ffff */
.L_x_144:
[----:B0-----:R0:W1:Y:S02]  /*79b0*/  SYNCS.PHASECHK.TRANS64.TRYWAIT P0, [R6+URZ], R3 ;  /* 0x00000003060075a7 */ /* 0x001064000800017f */
[----:B-1----:R-:W-:Y:S05]  /*79c0*/  @!P0 NANOSLEEP.SYNCS 0x989680 ;  /* 0x009896800000895d */ /* 0x002fea0003900000 */
[----:B------:R-:W1:Y:S02]  /*79d0*/  @!P0 SYNCS.PHASECHK.TRANS64 P0, [R6+URZ], R3 ;  /* 0x00000003060085a7 */ /* 0x000e64000800007f */
[----:B-1----:R-:W-:Y:S05]  /*79e0*/  @!P0 BRA `(.L_x_144) ;  /* 0xfffffffc00f08947 */ /* 0x002fea000383ffff */
[----:B------:R-:W-:Y:S05]  /*79f0*/  BRA `(.L_x_165) ;  /* 0xfffffff8002c7947 */ /* 0x000fea000383ffff */
.L_x_145:
[----:B0-----:R0:W1:Y:S02]  /*7a00*/  SYNCS.PHASECHK.TRANS64.TRYWAIT P0, [R7+URZ], R4 ;  /* 0x00000004070075a7 */ /* 0x001064000800017f */
[----:B-1----:R-:W-:Y:S05]  /*7a10*/  @!P0 NANOSLEEP.SYNCS 0x989680 ;  /* 0x009896800000895d */ /* 0x002fea0003900000 */
[----:B------:R-:W1:Y:S02]  /*7a20*/  @!P0 SYNCS.PHASECHK.TRANS64 P0, [R7+URZ], R4 ;  /* 0x00000004070085a7 */ /* 0x000e64000800007f */
[----:B-1----:R-:W-:Y:S05]  /*7a30*/  @!P0 BRA `(.L_x_145) ;  /* 0xfffffffc00f08947 */ /* 0x002fea000383ffff */
[----:B------:R-:W-:Y:S05]  /*7a40*/  BRA `(.L_x_166) ;  /* 0xfffffff8003c7947 */ /* 0x000fea000383ffff */
.L_x_146:
[----:B0-----:R0:W1:Y:S02]  /*7a50*/  SYNCS.PHASECHK.TRANS64.TRYWAIT P0, [R6+URZ], R3 ;  /* 0x00000003060075a7 */ /* 0x001064000800017f */
[----:B-1----:R-:W-:Y:S05]  /*7a60*/  @!P0 NANOSLEEP.SYNCS 0x989680 ;  /* 0x009896800000895d */ /* 0x002fea0003900000 */
[----:B------:R-:W1:Y:S02]  /*7a70*/  @!P0 SYNCS.PHASECHK.TRANS64 P0, [R6+URZ], R3 ;  /* 0x00000003060085a7 */ /* 0x000e64000800007f */
[----:B-1----:R-:W-:Y:S05]  /*7a80*/  @!P0 BRA `(.L_x_146) ;  /* 0xfffffffc00f08947 */ /* 0x002fea000383ffff */
[----:B------:R-:W-:Y:S05]  /*7a90*/  BRA `(.L_x_167) ;  /* 0xfffffff8004c7947 */ /* 0x000fea000383ffff */
.L_x_147:
[----:B-1----:R1:W2:Y:S02]  /*7aa0*/  SYNCS.PHASECHK.TRANS64.TRYWAIT P0, [R7+URZ], R4 ;  /* 0x00000004070075a7 */ /* 0x0022a4000800017f */
[----:B--2---:R-:W-:Y:S05]  /*7ab0*/  @!P0 NANOSLEEP.SYNCS 0x989680 ;  /* 0x009896800000895d */ /* 0x004fea0003900000 */
[----:B------:R-:W2:Y:S02]  /*7ac0*/  @!P0 SYNCS.PHASECHK.TRANS64 P0, [R7+URZ], R4 ;  /* 0x00000004070085a7 */ /* 0x000ea4000800007f */
[----:B--2---:R-:W-:Y:S05]  /*7ad0*/  @!P0 BRA `(.L_x_147) ;  /* 0xfffffffc00f08947 */ /* 0x004fea000383ffff */
[----:B------:R-:W-:Y:S05]  /*7ae0*/  BRA `(.L_x_168) ;  /* 0xfffffff800547947 */ /* 0x000fea000383ffff */
.L_x_169:
[----:B------:R-:W-:-:S00]  /*7af0*/  BRA `(.L_x_169) ;  /* 0xfffffffc00fc7947 */ /* 0x000fc0000383ffff */
[----:B------:R-:W-:-:S00]  /*7b00*/  NOP ;  /* 0x0000000000007918 */ /* 0x000fc00000000000 */
[----:B------:R-:W-:-:S00]  /*7b10*/  NOP ;  /* 0x0000000000007918 */ /* 0x000fc00000000000 */
[----:B------:R-:W-:-:S00]  /*7b20*/  NOP ;  /* 0x0000000000007918 */ /* 0x000fc00000000000 */
[----:B------:R-:W-:-:S00]  /*7b30*/  NOP ;  /* 0x0000000000007918 */ /* 0x000fc00000000000 */
[----:B------:R-:W-:-:S00]  /*7b40*/  NOP ;  /* 0x0000000000007918 */ /* 0x000fc00000000000 */
[----:B------:R-:W-:-:S00]  /*7b50*/  NOP ;  /* 0x0000000000007918 */ /* 0x000fc00000000000 */
[----:B------:R-:W-:-:S00]  /*7b60*/  NOP ;  /* 0x0000000000007918 */ /* 0x000fc00000000000 */
[----:B------:R-:W-:-:S00]  /*7b70*/  NOP ;  /* 0x0000000000007918 */ /* 0x000fc00000000000 */
.L_x_170:


//--------------------- .nv.global.init           --------------------------
	.section	.nv.global.init,"aw",@progbits
.nv.global.init:
	.type		$str$22,@object
	.size		$str$22,($str$23 - $str$22)
$str$22:
        /*0000*/ 	.byte	0x6b, 0x5f, 0x74, 0x69, 0x6c, 0x65, 0x5f, 0x63, 0x6f, 0x75, 0x6e, 0x74, 0x20, 0x3e, 0x3d, 0x20
        /*0010*/ 	.byte	0x31, 0x00
	.type		$str$23,@object
	.size		$str$23,(__unnamed_1 - $str$23)
$str$23:
        /*0012*/ 	.byte	0x2f, 0x74, 0x6d, 0x70, 0x2f, 0x63, 0x75, 0x74, 0x6c, 0x61, 0x73, 0x73, 0x5f, 0x73, 0x77, 0x65
        /*0022*/ 	.byte	0x65, 0x70, 0x5f, 0x73, 0x72, 0x63, 0x2f, 0x69, 0x6e, 0x63, 0x6c, 0x75, 0x64, 0x65, 0x2f, 0x63
        /*0032*/ 	.byte	0x75, 0x74, 0x6c, 0x61, 0x73, 0x73, 0x2f, 0x67, 0x65, 0x6d, 0x6d, 0x2f, 0x63, 0x6f, 0x6c, 0x6c
        /*0042*/ 	.byte	0x65, 0x63, 0x74, 0x69, 0x76, 0x65, 0x2f, 0x73, 0x6d, 0x39, 0x30, 0x5f, 0x6d, 0x6d, 0x61, 0x5f
        /*0052*/ 	.byte	0x74, 0x6d, 0x61, 0x5f, 0x67, 0x6d, 0x6d, 0x61, 0x5f, 0x73, 0x73, 0x5f, 0x77, 0x61, 0x72, 0x70
        /*0062*/ 	.byte	0x73, 0x70, 0x65, 0x63, 0x69, 0x61, 0x6c, 0x69, 0x7a, 0x65, 0x64, 0x2e, 0x68, 0x70, 0x70, 0x00
	.type		__unnamed_1,@object
	.size		__unnamed_1,(.L_0 - __unnamed_1)
__unnamed_1:
        /*0072*/ 	.byte	0x76, 0x6f, 0x69, 0x64, 0x20, 0x63, 0x75, 0x74, 0x6c, 0x61, 0x73, 0x73, 0x3a, 0x3a, 0x67, 0x65
        /* <DEDUP_REMOVED lines=180> */
        /*0bc2*/ 	.byte	0x64, 0x65, 0x6e, 0x74, 0x69, 0x74, 0x79, 0x5d, 0x00
.L_0:


//--------------------- .nv.shared._ZN7cutlass13device_kernelINS_4gemm6kernel13GemmUniversalIN4cute5tupleIJiiiiEEENS1_10collective13CollectiveMmaINS1_34MainloopSm90TmaGmmaWarpSpecializedILi12ENS5_IJNS4_1CILi2EEENSA_ILi1EEESC_EEENS1_32KernelTmaWarpSpecializedPingpongEEENS5_IJNSA_ILi64EEENSA_ILi80EEESG_EEENS_10bfloat16_tENS5_IJlSC_lEEESJ_SK_NS4_8TiledMMAINS4_8MMA_AtomIJNS4_4SM904GMMA27MMA_64x16x16_F32BF16BF16_SSILNSO_5MajorE0ELSQ_0ELNSO_7ScaleInE1ELSR_1EEEEEENS4_6LayoutINS5_IJSC_SC_SC_EEENS5_IJNSA_ILi0EEESW_SW_EEEEENS5_IJNS4_10UnderscoreESZ_SZ_EEEEENS4_13SM90_TMA_LOADENS4_14ComposedLayoutINS4_7SwizzleILi3ELi4ELi3EEENS4_18smem_ptr_flag_bitsILi16EEENSU_INS5_IJNSA_ILi8EEESG_EEENS5_IJSG_SC_EEEEEEEvNS4_8identityENS4_23SM90_TMA_LOAD_MULTICASTES1C_vS1D_EENS_8epilogue10collective6detail29Sm90TmaWarpSpecializedAdapterINS1H_15DefaultEpilogueISJ_SK_SK_NS1G_6thread17LinearCombinationISJ_Li1EffLNS1L_9ScaleType4KindE0ELNS_15FloatRoundStyleE2ESJ_EENS1_15EpilogueDefaultEEEEEvvEEEEvNT_6ParamsE --------------------------
	.section	.nv.shared._ZN7cutlass13device_kernelINS_4gemm6kernel13GemmUniversalIN4cute5tupleIJiiiiEEENS1_10collective13CollectiveMmaINS1_34MainloopSm90TmaGmmaWarpSpecializedILi12ENS5_IJNS4_1CILi2EEENSA_ILi1EEESC_EEENS1_32KernelTmaWarpSpecializedPingpongEEENS5_IJNSA_ILi64EEENSA_ILi80EEESG_EEENS_10bfloat16_tENS5_IJlSC_lEEESJ_SK_NS4_8TiledMMAINS4_8MMA_AtomIJNS4_4SM904GMMA27MMA_64x16x16_F32BF16BF16_SSILNSO_5MajorE0ELSQ_0ELNSO_7ScaleInE1ELSR_1EEEEEENS4_6LayoutINS5_IJSC_SC_SC_EEENS5_IJNSA_ILi0EEESW_SW_EEEEENS5_IJNS4_10UnderscoreESZ_SZ_EEEEENS4_13SM90_TMA_LOADENS4_14ComposedLayoutINS4_7SwizzleILi3ELi4ELi3EEENS4_18smem_ptr_flag_bitsILi16EEENSU_INS5_IJNSA_ILi8EEESG_EEENS5_IJSG_SC_EEEEEEEvNS4_8identityENS4_23SM90_TMA_LOAD_MULTICASTES1C_vS1D_EENS_8epilogue10collective6detail29Sm90TmaWarpSpecializedAdapterINS1H_15DefaultEpilogueISJ_SK_SK_NS1G_6thread17LinearCombinationISJ_Li1EffLNS1L_9ScaleType4KindE0ELNS_15FloatRoundStyleE2ESJ_EENS1_15EpilogueDefaultEEEEEvvEEEEvNT_6ParamsE,"aw",@nobits
	.sectionflags	@""
	.align	16
	.zero		1024


//--------------------- .nv.shared.reserved.0     --------------------------
	.section	.nv.shared.reserved.0,"aw",@nobits
	.weak		__nv_reservedSMEM_offset_0_alias
	.size		__nv_reservedSMEM_offset_0_alias, 0, 0
	.other		__nv_reservedSMEM_offset_0_alias,@"STO_CUDA_RESERVED_SHARED STV_DEFAULT"
__nv_reservedSMEM_offset_0_alias:
	.zero		0


//--------------------- .nv.global                --------------------------
	.section	.nv.global,"aw",@nobits
.nv.global:
	.type		_ZN40_INTERNAL_4dac3e3b_4_k_cu_b3ab5a92_146664cute1_E,@object
	.size		_ZN40_INTERNAL_4dac3e3b_4_k_cu_b3ab5a92_146664cute1_E,(_ZN40_INTERNAL_4dac3e3b_4_k_cu_b3ab5a92_146664cuda3std3__45__cpo6cbeginE - _ZN40_INTERNAL_4dac3e3b_4_k_cu_b3ab5a92_146664cute1_E)
_ZN40_INTERNAL_4dac3e3b_4_k_cu_b3ab5a92_146664cute1_E:
	.zero		1
	.type		_ZN40_INTERNAL_4dac3e3b_4_k_cu_b3ab5a92_146664cuda3std3__45__cpo6cbeginE,@object
	.size		_ZN40_INTERNAL_4dac3e3b_4_k_cu_b3ab5a92_146664cuda3std3__45__cpo6cbeginE,(_ZN40_INTERNAL_4dac3e3b_4_k_cu_b3ab5a92_146664cuda3std3__48in_placeE - _ZN40_INTERNAL_4dac3e3b_4_k_cu_b3ab5a92_146664cuda3std3__45__cpo6cbeginE)
_ZN40_INTERNAL_4dac3e3b_4_k_cu_b3ab5a92_146664cuda3std3__45__cpo6cbeginE:
	.zero		1
	.type		_ZN40_INTERNAL_4dac3e3b_4_k_cu_b3ab5a92_146664cuda3std3__48in_placeE,@object
	.size		_ZN40_INTERNAL_4dac3e3b_4_k_cu_b3ab5a92_146664cuda3std3__48in_placeE,(_ZN40_INTERNAL_4dac3e3b_4_k_cu_b3ab5a92_146664cuda3std6ranges3__45__cpo9iter_moveE - _ZN40_INTERNAL_4dac3e3b_4_k_cu_b3ab5a92_146664cuda3std3__48in_placeE)
_ZN40_INTERNAL_4dac3e3b_4_k_cu_b3ab5a92_146664cuda3std3__48in_placeE:
	.zero		1
	.type		_ZN40_INTERNAL_4dac3e3b_4_k_cu_b3ab5a92_146664cuda3std6ranges3__45__cpo9iter_moveE,@object
	.size		_ZN40_INTERNAL_4dac3e3b_4_k_cu_b3ab5a92_146664cuda3std6ranges3__45__cpo9iter_moveE,(_ZN40_INTERNAL_4dac3e3b_4_k_cu_b3ab5a92_146664cuda3std3__45__cpo5beginE - _ZN40_INTERNAL_4dac3e3b_4_k_cu_b3ab5a92_146664cuda3std6ranges3__45__cpo9iter_moveE)
_ZN40_INTERNAL_4dac3e3b_4_k_cu_b3ab5a92_146664cuda3std6ranges3__45__cpo9iter_moveE:
	.zero		1
	.type		_ZN40_INTERNAL_4dac3e3b_4_k_cu_b3ab5a92_146664cuda3std3__45__cpo5beginE,@object
	.size		_ZN40_INTERNAL_4dac3e3b_4_k_cu_b3ab5a92_146664cuda3std3__45__cpo5beginE,(_ZN40_INTERNAL_4dac3e3b_4_k_cu_b3ab5a92_146664cuda3std3__442_GLOBAL__N__4dac3e3b_4_k_cu_b3ab5a92_146666ignoreE - _ZN40_INTERNAL_4dac3e3b_4_k_cu_b3ab5a92_146664cuda3std3__45__cpo5beginE)
_ZN40_INTERNAL_4dac3e3b_4_k_cu_b3ab5a92_146664cuda3std3__45__cpo5beginE:
	.zero		1
	.type		_ZN40_INTERNAL_4dac3e3b_4_k_cu_b3ab5a92_146664cuda3std3__442_GLOBAL__N__4dac3e3b_4_k_cu_b3ab5a92_146666ignoreE,@object
	.size		_ZN40_INTERNAL_4dac3e3b_4_k_cu_b3ab5a92_146664cuda3std3__442_GLOBAL__N__4dac3e3b_4_k_cu_b3ab5a92_146666ignoreE,(_ZN40_INTERNAL_4dac3e3b_4_k_cu_b3ab5a92_146664cute7productE - _ZN40_INTERNAL_4dac3e3b_4_k_cu_b3ab5a92_146664cuda3std3__442_GLOBAL__N__4dac3e3b_4_k_cu_b3ab5a92_146666ignoreE)
_ZN40_INTERNAL_4dac3e3b_4_k_cu_b3ab5a92_146664cuda3std3__442_GLOBAL__N__4dac3e3b_4_k_cu_b3ab5a92_146666ignoreE:
	.zero		1
	.type		_ZN40_INTERNAL_4dac3e3b_4_k_cu_b3ab5a92_146664cute7productE,@object
	.size		_ZN40_INTERNAL_4dac3e3b_4_k_cu_b3ab5a92_146664cute7productE,(_ZN40_INTERNAL_4dac3e3b_4_k_cu_b3ab5a92_146664cuda3std3__45__cpo3endE - _ZN40_INTERNAL_4dac3e3b_4_k_cu_b3ab5a92_146664cute7productE)
_ZN40_INTERNAL_4dac3e3b_4_k_cu_b3ab5a92_146664cute7productE:
	.zero		1
	.type		_ZN40_INTERNAL_4dac3e3b_4_k_cu_b3ab5a92_146664cuda3std3__45__cpo3endE,@object
	.size		_ZN40_INTERNAL_4dac3e3b_4_k_cu_b3ab5a92_146664cuda3std3__45__cpo3endE,(_ZN40_INTERNAL_4dac3e3b_4_k_cu_b3ab5a92_146664cuda3std3__419piecewise_constructE - _ZN40_INTERNAL_4dac3e3b_4_k_cu_b3ab5a92_146664cuda3std3__45__cpo3endE)
_ZN40_INTERNAL_4dac3e3b_4_k_cu_b3ab5a92_146664cuda3std3__45__cpo3endE:
	.zero		1
	.type		_ZN40_INTERNAL_4dac3e3b_4_k_cu_b3ab5a92_146664cuda3std3__419piecewise_constructE,@object
	.size		_ZN40_INTERNAL_4dac3e3b_4_k_cu_b3ab5a92_146664cuda3std3__419piecewise_constructE,(_ZN40_INTERNAL_4dac3e3b_4_k_cu_b3ab5a92_146664cuda3std3__45__cpo4cendE - _ZN40_INTERNAL_4dac3e3b_4_k_cu_b3ab5a92_146664cuda3std3__419piecewise_constructE)
_ZN40_INTERNAL_4dac3e3b_4_k_cu_b3ab5a92_146664cuda3std3__419piecewise_constructE:
	.zero		1
	.type		_ZN40_INTERNAL_4dac3e3b_4_k_cu_b3ab5a92_146664cuda3std3__45__cpo4cendE,@object
	.size		_ZN40_INTERNAL_4dac3e3b_4_k_cu_b3ab5a92_146664cuda3std3__45__cpo4cendE,(_ZN40_INTERNAL_4dac3e3b_4_k_cu_b3ab5a92_146664cuda3std6ranges3__45__cpo4swapE - _ZN40_INTERNAL_4dac3e3b_4_k_cu_b3ab5a92_146664cuda3std3__45__cpo4cendE)
_ZN40_INTERNAL_4dac3e3b_4_k_cu_b3ab5a92_146664cuda3std3__45__cpo4cendE:
	.zero		1
	.type		_ZN40_INTERNAL_4dac3e3b_4_k_cu_b3ab5a92_146664cuda3std6ranges3__45__cpo4swapE,@object
	.size		_ZN40_INTERNAL_4dac3e3b_4_k_cu_b3ab5a92_146664cuda3std6ranges3__45__cpo4swapE,(.L_8 - _ZN40_INTERNAL_4dac3e3b_4_k_cu_b3ab5a92_146664cuda3std6ranges3__45__cpo4swapE)
_ZN40_INTERNAL_4dac3e3b_4_k_cu_b3ab5a92_146664cuda3std6ranges3__45__cpo4swapE:
	.zero		1
.L_8:


//--------------------- .nv.constant0._ZN7cutlass13device_kernelINS_4gemm6kernel13GemmUniversalIN4cute5tupleIJiiiiEEENS1_10collective13CollectiveMmaINS1_34MainloopSm90TmaGmmaWarpSpecializedILi12ENS5_IJNS4_1CILi2EEENSA_ILi1EEESC_EEENS1_32KernelTmaWarpSpecializedPingpongEEENS5_IJNSA_ILi64EEENSA_ILi80EEESG_EEENS_10bfloat16_tENS5_IJlSC_lEEESJ_SK_NS4_8TiledMMAINS4_8MMA_AtomIJNS4_4SM904GMMA27MMA_64x16x16_F32BF16BF16_SSILNSO_5MajorE0ELSQ_0ELNSO_7ScaleInE1ELSR_1EEEEEENS4_6LayoutINS5_IJSC_SC_SC_EEENS5_IJNSA_ILi0EEESW_SW_EEEEENS5_IJNS4_10UnderscoreESZ_SZ_EEEEENS4_13SM90_TMA_LOADENS4_14ComposedLayoutINS4_7SwizzleILi3ELi4ELi3EEENS4_18smem_ptr_flag_bitsILi16EEENSU_INS5_IJNSA_ILi8EEESG_EEENS5_IJSG_SC_EEEEEEEvNS4_8identityENS4_23SM90_TMA_LOAD_MULTICASTES1C_vS1D_EENS_8epilogue10collective6detail29Sm90TmaWarpSpecializedAdapterINS1H_15DefaultEpilogueISJ_SK_SK_NS1G_6thread17LinearCombinationISJ_Li1EffLNS1L_9ScaleType4KindE0ELNS_15FloatRoundStyleE2ESJ_EENS1_15EpilogueDefaultEEEEEvvEEEEvNT_6ParamsE --------------------------
	.section	.nv.constant0._ZN7cutlass13device_kernelINS_4gemm6kernel13GemmUniversalIN4cute5tupleIJiiiiEEENS1_10collective13CollectiveMmaINS1_34MainloopSm90TmaGmmaWarpSpecializedILi12ENS5_IJNS4_1CILi2EEENSA_ILi1EEESC_EEENS1_32KernelTmaWarpSpecializedPingpongEEENS5_IJNSA_ILi64EEENSA_ILi80EEESG_EEENS_10bfloat16_tENS5_IJlSC_lEEESJ_SK_NS4_8TiledMMAINS4_8MMA_AtomIJNS4_4SM904GMMA27MMA_64x16x16_F32BF16BF16_SSILNSO_5MajorE0ELSQ_0ELNSO_7ScaleInE1ELSR_1EEEEEENS4_6LayoutINS5_IJSC_SC_SC_EEENS5_IJNSA_ILi0EEESW_SW_EEEEENS5_IJNS4_10UnderscoreESZ_SZ_EEEEENS4_13SM90_TMA_LOADENS4_14ComposedLayoutINS4_7SwizzleILi3ELi4ELi3EEENS4_18smem_ptr_flag_bitsILi16EEENSU_INS5_IJNSA_ILi8EEESG_EEENS5_IJSG_SC_EEEEEEEvNS4_8identityENS4_23SM90_TMA_LOAD_MULTICASTES1C_vS1D_EENS_8epilogue10collective6detail29Sm90TmaWarpSpecializedAdapterINS1H_15DefaultEpilogueISJ_SK_SK_NS1G_6thread17LinearCombinationISJ_Li1EffLNS1L_9ScaleType4KindE0ELNS_15FloatRoundStyleE2ESJ_EENS1_15EpilogueDefaultEEEEEvvEEEEvNT_6ParamsE,"a",@progbits
	.sectionflags	@""
	.align	4
.nv.constant0._ZN7cutlass13device_kernelINS_4gemm6kernel13GemmUniversalIN4cute5tupleIJiiiiEEENS1_10collective13CollectiveMmaINS1_34MainloopSm90TmaGmmaWarpSpecializedILi12ENS5_IJNS4_1CILi2EEENSA_ILi1EEESC_EEENS1_32KernelTmaWarpSpecializedPingpongEEENS5_IJNSA_ILi64EEENSA_ILi80EEESG_EEENS_10bfloat16_tENS5_IJlSC_lEEESJ_SK_NS4_8TiledMMAINS4_8MMA_AtomIJNS4_4SM904GMMA27MMA_64x16x16_F32BF16BF16_SSILNSO_5MajorE0ELSQ_0ELNSO_7ScaleInE1ELSR_1EEEEEENS4_6LayoutINS5_IJSC_SC_SC_EEENS5_IJNSA_ILi0EEESW_SW_EEEEENS5_IJNS4_10UnderscoreESZ_SZ_EEEEENS4_13SM90_TMA_LOADENS4_14ComposedLayoutINS4_7SwizzleILi3ELi4ELi3EEENS4_18smem_ptr_flag_bitsILi16EEENSU_INS5_IJNSA_ILi8EEESG_EEENS5_IJSG_SC_EEEEEEEvNS4_8identityENS4_23SM90_TMA_LOAD_MULTICASTES1C_vS1D_EENS_8epilogue10collective6detail29Sm90TmaWarpSpecializedAdapterINS1H_15DefaultEpilogueISJ_SK_SK_NS1G_6thread17LinearCombinationISJ_Li1EffLNS1L_9ScaleType4KindE0ELNS_15FloatRoundStyleE2ESJ_EENS1_15EpilogueDefaultEEEEEvvEEEEvNT_6ParamsE:
	.zero		1664


//--------------------- SYMBOLS --------------------------

	.type		.nv.reservedSmem.offset0,@object
	.size		.nv.reservedSmem.offset0,0x4
	.type		__assertfail,@function
